//
// Generated by NVIDIA NVVM Compiler
//
// Compiler Build ID: CL-36424714
// Cuda compilation tools, release 13.0, V13.0.88
// Based on NVVM 20.0.0
//

.version 9.0
.target sm_100
.address_size 64

	// .globl	_Z5alignPcS_Pxxx
.extern .func  (.param .b32 func_retval0) vprintf
(
	.param .b64 vprintf_param_0,
	.param .b64 vprintf_param_1
)
;
.global .align 1 .b8 $str[26] = {10, 65, 108, 105, 103, 110, 109, 101, 110, 116, 32, 35, 37, 108, 108, 100, 32, 58, 10, 37, 115, 10, 37, 115, 10};

.visible .entry _Z5alignPcS_Pxxx(
	.param .u64 .ptr .align 1 _Z5alignPcS_Pxxx_param_0,
	.param .u64 .ptr .align 1 _Z5alignPcS_Pxxx_param_1,
	.param .u64 .ptr .align 1 _Z5alignPcS_Pxxx_param_2,
	.param .u64 _Z5alignPcS_Pxxx_param_3,
	.param .u64 _Z5alignPcS_Pxxx_param_4
)
{
	.local .align 8 .b8 	__local_depot0[150312];
	.reg .b64 	%SP;
	.reg .b64 	%SPL;
	.reg .pred 	%p<68>;
	.reg .b16 	%rs<85>;
	.reg .b32 	%r<7>;
	.reg .b64 	%rd<344>;

	mov.u64 	%SPL, __local_depot0;
	cvta.local.u64 	%SP, %SPL;
	ld.param.u64 	%rd117, [_Z5alignPcS_Pxxx_param_0];
	ld.param.u64 	%rd118, [_Z5alignPcS_Pxxx_param_1];
	ld.param.u64 	%rd320, [_Z5alignPcS_Pxxx_param_3];
	ld.param.u64 	%rd119, [_Z5alignPcS_Pxxx_param_4];
	cvta.to.global.u64 	%rd1, %rd118;
	cvta.to.global.u64 	%rd2, %rd117;
	add.u64 	%rd3, %SPL, 0;
	add.u64 	%rd4, %SPL, 133386;
	add.u64 	%rd5, %SPL, 133644;
	mov.u32 	%r1, %tid.x;
	mov.u32 	%r2, %ctaid.x;
	mov.u32 	%r3, %ntid.x;
	mad.lo.s32 	%r4, %r2, %r3, %r1;
	cvt.u64.u32 	%rd6, %r4;
	setp.le.s64 	%p1, %rd119, %rd6;
	@%p1 bra 	$L__BB0_77;
	setp.lt.s64 	%p2, %rd320, 0;
	@%p2 bra 	$L__BB0_13;
	add.s64 	%rd7, %rd320, 1;
	and.b64  	%rd8, %rd7, 7;
	setp.lt.u64 	%p3, %rd320, 7;
	mov.b64 	%rd302, 0;
	@%p3 bra 	$L__BB0_5;
	and.b64  	%rd302, %rd7, -8;
	mov.b64 	%rd305, 0;
$L__BB0_4:
	.pragma "nounroll";
	neg.s64 	%rd125, %rd305;
	shl.b64 	%rd126, %rd305, 3;
	add.s64 	%rd127, %rd3, %rd126;
	st.local.u64 	[%rd127], %rd125;
	shl.b64 	%rd128, %rd305, 10;
	add.s64 	%rd129, %rd127, %rd128;
	st.local.u64 	[%rd129], %rd125;
	add.s64 	%rd130, %rd5, %rd305;
	mov.b16 	%rs3, 108;
	st.local.u8 	[%rd130], %rs3;
	shl.b64 	%rd131, %rd305, 7;
	add.s64 	%rd132, %rd130, %rd131;
	mov.b16 	%rs4, 117;
	st.local.u8 	[%rd132], %rs4;
	not.b64 	%rd133, %rd305;
	st.local.u64 	[%rd127+8], %rd133;
	st.local.u64 	[%rd129+1032], %rd133;
	st.local.u8 	[%rd130+1], %rs3;
	st.local.u8 	[%rd132+129], %rs4;
	sub.s64 	%rd134, -2, %rd305;
	st.local.u64 	[%rd127+16], %rd134;
	st.local.u64 	[%rd129+2064], %rd134;
	st.local.u8 	[%rd130+2], %rs3;
	st.local.u8 	[%rd132+258], %rs4;
	sub.s64 	%rd135, -3, %rd305;
	st.local.u64 	[%rd127+24], %rd135;
	st.local.u64 	[%rd129+3096], %rd135;
	st.local.u8 	[%rd130+3], %rs3;
	st.local.u8 	[%rd132+387], %rs4;
	sub.s64 	%rd136, -4, %rd305;
	st.local.u64 	[%rd127+32], %rd136;
	st.local.u64 	[%rd129+4128], %rd136;
	st.local.u8 	[%rd130+4], %rs3;
	st.local.u8 	[%rd132+516], %rs4;
	sub.s64 	%rd137, -5, %rd305;
	st.local.u64 	[%rd127+40], %rd137;
	st.local.u64 	[%rd129+5160], %rd137;
	st.local.u8 	[%rd130+5], %rs3;
	st.local.u8 	[%rd132+645], %rs4;
	sub.s64 	%rd138, -6, %rd305;
	st.local.u64 	[%rd127+48], %rd138;
	st.local.u64 	[%rd129+6192], %rd138;
	st.local.u8 	[%rd130+6], %rs3;
	st.local.u8 	[%rd132+774], %rs4;
	sub.s64 	%rd139, -7, %rd305;
	st.local.u64 	[%rd127+56], %rd139;
	st.local.u64 	[%rd129+7224], %rd139;
	st.local.u8 	[%rd130+7], %rs3;
	st.local.u8 	[%rd132+903], %rs4;
	add.s64 	%rd305, %rd305, 8;
	setp.eq.s64 	%p4, %rd305, %rd302;
	@%p4 bra 	$L__BB0_5;
	bra.uni 	$L__BB0_4;
$L__BB0_5:
	setp.eq.s64 	%p5, %rd8, 0;
	@%p5 bra 	$L__BB0_13;
	setp.lt.u64 	%p6, %rd8, 4;
	@%p6 bra 	$L__BB0_8;
	neg.s64 	%rd140, %rd302;
	shl.b64 	%rd141, %rd302, 3;
	add.s64 	%rd142, %rd3, %rd141;
	st.local.u64 	[%rd142], %rd140;
	shl.b64 	%rd143, %rd302, 10;
	add.s64 	%rd144, %rd142, %rd143;
	st.local.u64 	[%rd144], %rd140;
	add.s64 	%rd145, %rd5, %rd302;
	mov.b16 	%rs5, 108;
	st.local.u8 	[%rd145], %rs5;
	shl.b64 	%rd146, %rd302, 7;
	add.s64 	%rd147, %rd145, %rd146;
	mov.b16 	%rs6, 117;
	st.local.u8 	[%rd147], %rs6;
	not.b64 	%rd148, %rd302;
	st.local.u64 	[%rd142+8], %rd148;
	st.local.u64 	[%rd144+1032], %rd148;
	st.local.u8 	[%rd145+1], %rs5;
	st.local.u8 	[%rd147+129], %rs6;
	sub.s64 	%rd149, -2, %rd302;
	st.local.u64 	[%rd142+16], %rd149;
	st.local.u64 	[%rd144+2064], %rd149;
	st.local.u8 	[%rd145+2], %rs5;
	st.local.u8 	[%rd147+258], %rs6;
	sub.s64 	%rd150, -3, %rd302;
	st.local.u64 	[%rd142+24], %rd150;
	st.local.u64 	[%rd144+3096], %rd150;
	st.local.u8 	[%rd145+3], %rs5;
	st.local.u8 	[%rd147+387], %rs6;
	add.s64 	%rd302, %rd302, 4;
$L__BB0_8:
	and.b64  	%rd151, %rd7, 3;
	setp.eq.s64 	%p7, %rd151, 0;
	@%p7 bra 	$L__BB0_13;
	setp.eq.s64 	%p8, %rd151, 1;
	@%p8 bra 	$L__BB0_11;
	neg.s64 	%rd152, %rd302;
	shl.b64 	%rd153, %rd302, 3;
	add.s64 	%rd154, %rd3, %rd153;
	st.local.u64 	[%rd154], %rd152;
	shl.b64 	%rd155, %rd302, 10;
	add.s64 	%rd156, %rd154, %rd155;
	st.local.u64 	[%rd156], %rd152;
	add.s64 	%rd157, %rd5, %rd302;
	mov.b16 	%rs7, 108;
	st.local.u8 	[%rd157], %rs7;
	shl.b64 	%rd158, %rd302, 7;
	add.s64 	%rd159, %rd157, %rd158;
	mov.b16 	%rs8, 117;
	st.local.u8 	[%rd159], %rs8;
	not.b64 	%rd160, %rd302;
	st.local.u64 	[%rd154+8], %rd160;
	st.local.u64 	[%rd156+1032], %rd160;
	st.local.u8 	[%rd157+1], %rs7;
	st.local.u8 	[%rd159+129], %rs8;
	add.s64 	%rd302, %rd302, 2;
$L__BB0_11:
	and.b64  	%rd161, %rd320, 1;
	setp.eq.b64 	%p9, %rd161, 1;
	@%p9 bra 	$L__BB0_13;
	neg.s64 	%rd162, %rd302;
	shl.b64 	%rd163, %rd302, 3;
	add.s64 	%rd164, %rd3, %rd163;
	st.local.u64 	[%rd164], %rd162;
	shl.b64 	%rd165, %rd302, 10;
	add.s64 	%rd166, %rd164, %rd165;
	st.local.u64 	[%rd166], %rd162;
	add.s64 	%rd167, %rd5, %rd302;
	mov.b16 	%rs9, 108;
	st.local.u8 	[%rd167], %rs9;
	shl.b64 	%rd168, %rd302, 7;
	add.s64 	%rd169, %rd167, %rd168;
	mov.b16 	%rs10, 117;
	st.local.u8 	[%rd169], %rs10;
$L__BB0_13:
	setp.lt.s64 	%p10, %rd320, 1;
	@%p10 bra 	$L__BB0_19;
	mul.lo.s64 	%rd15, %rd320, %rd6;
	mov.b64 	%rd306, 1;
$L__BB0_15:
	mov.u64 	%rd18, %rd306;
	setp.lt.u64 	%p11, %rd320, 4;
	add.s64 	%rd172, %rd2, %rd18;
	ld.global.u8 	%rs1, [%rd172+-1];
	mad.lo.s64 	%rd173, %rd18, 1032, %rd3;
	add.s64 	%rd307, %rd173, -1032;
	mov.b64 	%rd313, 1;
	@%p11 bra 	$L__BB0_27;
	mov.b64 	%rd309, 0;
	mov.u64 	%rd308, %rd5;
$L__BB0_17:
	.pragma "nounroll";
	add.s64 	%rd175, %rd15, %rd1;
	add.s64 	%rd176, %rd175, %rd309;
	add.s64 	%rd25, %rd176, 1;
	ld.global.u8 	%rs11, [%rd176];
	setp.ne.s16 	%p12, %rs1, %rs11;
	@%p12 bra 	$L__BB0_24;
	ld.local.u64 	%rd178, [%rd307];
	add.s64 	%rd310, %rd178, 1;
	bra.uni 	$L__BB0_25;
$L__BB0_19:
	add.u64 	%rd251, %SP, 133128;
	add.u64 	%rd20, %SPL, 133128;
	setp.eq.s64 	%p39, %rd320, 0;
	mov.b64 	%rd316, 0;
	@%p39 bra 	$L__BB0_39;
	mul.lo.s64 	%rd21, %rd320, %rd6;
	mov.b64 	%rd316, 0;
	mov.u64 	%rd319, %rd320;
$L__BB0_21:
	mad.lo.s64 	%rd253, %rd319, 129, %rd5;
	add.s64 	%rd254, %rd253, %rd320;
	ld.local.u8 	%rs37, [%rd254];
	setp.eq.s16 	%p40, %rs37, 117;
	@%p40 bra 	$L__BB0_52;
	setp.ne.s16 	%p41, %rs37, 100;
	@%p41 bra 	$L__BB0_53;
	add.s64 	%rd55, %rd319, -1;
	add.s64 	%rd258, %rd2, %rd319;
	ld.global.u8 	%rs40, [%rd258+-1];
	add.s64 	%rd259, %rd20, %rd316;
	st.local.u8 	[%rd259], %rs40;
	add.s64 	%rd260, %rd21, %rd320;
	add.s64 	%rd261, %rd1, %rd260;
	ld.global.u8 	%rs41, [%rd261+-1];
	add.s64 	%rd262, %rd4, %rd316;
	st.local.u8 	[%rd262], %rs41;
	add.s64 	%rd320, %rd320, -1;
	mov.u64 	%rd319, %rd55;
	bra.uni 	$L__BB0_54;
$L__BB0_24:
	ld.local.u64 	%rd177, [%rd307];
	add.s64 	%rd310, %rd177, -1;
$L__BB0_25:
	ld.local.u64 	%rd179, [%rd307+8];
	add.s64 	%rd180, %rd179, -1;
	ld.local.u64 	%rd181, [%rd307+1032];
	add.s64 	%rd182, %rd181, -1;
	max.s64 	%rd183, %rd310, %rd180;
	max.s64 	%rd184, %rd183, %rd182;
	st.local.u64 	[%rd307+1040], %rd184;
	setp.eq.s64 	%p13, %rd184, %rd310;
	setp.eq.s64 	%p14, %rd184, %rd180;
	selp.b16 	%rs13, 117, 108, %p14;
	selp.b16 	%rs14, 100, %rs13, %p13;
	mad.lo.s64 	%rd185, %rd18, 129, %rd308;
	st.local.u8 	[%rd185+1], %rs14;
	ld.global.u8 	%rs15, [%rd25];
	setp.eq.s16 	%p15, %rs1, %rs15;
	selp.b64 	%rd186, 1, -1, %p15;
	add.s64 	%rd187, %rd179, %rd186;
	ld.local.u64 	%rd188, [%rd307+16];
	add.s64 	%rd189, %rd188, -1;
	add.s64 	%rd190, %rd184, -1;
	max.s64 	%rd191, %rd187, %rd189;
	max.s64 	%rd192, %rd191, %rd190;
	st.local.u64 	[%rd307+1048], %rd192;
	setp.eq.s64 	%p16, %rd192, %rd187;
	setp.eq.s64 	%p17, %rd192, %rd189;
	selp.b16 	%rs17, 117, 108, %p17;
	selp.b16 	%rs18, 100, %rs17, %p16;
	st.local.u8 	[%rd185+2], %rs18;
	ld.global.u8 	%rs19, [%rd25+1];
	setp.eq.s16 	%p18, %rs1, %rs19;
	selp.b64 	%rd193, 1, -1, %p18;
	add.s64 	%rd194, %rd188, %rd193;
	ld.local.u64 	%rd195, [%rd307+24];
	add.s64 	%rd196, %rd195, -1;
	add.s64 	%rd197, %rd192, -1;
	max.s64 	%rd198, %rd194, %rd196;
	max.s64 	%rd199, %rd198, %rd197;
	st.local.u64 	[%rd307+1056], %rd199;
	setp.eq.s64 	%p19, %rd199, %rd194;
	setp.eq.s64 	%p20, %rd199, %rd196;
	selp.b16 	%rs20, 117, 108, %p20;
	selp.b16 	%rs21, 100, %rs20, %p19;
	st.local.u8 	[%rd185+3], %rs21;
	ld.global.u8 	%rs22, [%rd25+2];
	setp.eq.s16 	%p21, %rs1, %rs22;
	selp.b64 	%rd200, 1, -1, %p21;
	add.s64 	%rd201, %rd195, %rd200;
	add.s64 	%rd29, %rd307, 32;
	ld.local.u64 	%rd202, [%rd307+32];
	add.s64 	%rd203, %rd202, -1;
	add.s64 	%rd204, %rd199, -1;
	max.s64 	%rd205, %rd201, %rd203;
	max.s64 	%rd206, %rd205, %rd204;
	st.local.u64 	[%rd307+1064], %rd206;
	setp.eq.s64 	%p22, %rd206, %rd201;
	setp.eq.s64 	%p23, %rd206, %rd203;
	selp.b16 	%rs23, 117, 108, %p23;
	selp.b16 	%rs24, 100, %rs23, %p22;
	st.local.u8 	[%rd185+4], %rs24;
	add.s64 	%rd309, %rd309, 4;
	and.b64  	%rd207, %rd320, 9223372036854775804;
	sub.s64 	%rd208, %rd309, %rd207;
	add.s64 	%rd308, %rd308, 4;
	setp.ne.s64 	%p24, %rd208, 0;
	mov.u64 	%rd307, %rd29;
	@%p24 bra 	$L__BB0_17;
	add.s64 	%rd313, %rd309, 1;
$L__BB0_27:
	and.b64  	%rd209, %rd320, 3;
	setp.eq.s64 	%p25, %rd209, 0;
	@%p25 bra 	$L__BB0_38;
	setp.eq.s64 	%p26, %rd209, 1;
	@%p26 bra 	$L__BB0_33;
	add.s64 	%rd210, %rd15, %rd313;
	add.s64 	%rd34, %rd1, %rd210;
	ld.global.u8 	%rs25, [%rd34+-1];
	setp.eq.s16 	%p27, %rs1, %rs25;
	mad.lo.s64 	%rd211, %rd18, 1032, %rd3;
	shl.b64 	%rd212, %rd313, 3;
	add.s64 	%rd213, %rd211, %rd212;
	add.s64 	%rd35, %rd213, -1032;
	@%p27 bra 	$L__BB0_31;
	ld.local.u64 	%rd214, [%rd35+-8];
	add.s64 	%rd312, %rd214, -1;
	bra.uni 	$L__BB0_32;
$L__BB0_31:
	ld.local.u64 	%rd215, [%rd35+-8];
	add.s64 	%rd312, %rd215, 1;
$L__BB0_32:
	mad.lo.s64 	%rd216, %rd18, 1032, %rd3;
	shl.b64 	%rd217, %rd313, 3;
	add.s64 	%rd218, %rd216, %rd217;
	ld.local.u64 	%rd219, [%rd218+-1032];
	add.s64 	%rd220, %rd219, -1;
	ld.local.u64 	%rd221, [%rd218+-8];
	add.s64 	%rd222, %rd221, -1;
	max.s64 	%rd223, %rd312, %rd220;
	max.s64 	%rd224, %rd223, %rd222;
	st.local.u64 	[%rd218], %rd224;
	setp.eq.s64 	%p28, %rd224, %rd312;
	setp.eq.s64 	%p29, %rd224, %rd220;
	selp.b16 	%rs27, 117, 108, %p29;
	selp.b16 	%rs28, 100, %rs27, %p28;
	mad.lo.s64 	%rd225, %rd18, 129, %rd5;
	add.s64 	%rd226, %rd225, %rd313;
	st.local.u8 	[%rd226], %rs28;
	ld.global.u8 	%rs29, [%rd34];
	setp.eq.s16 	%p30, %rs1, %rs29;
	add.s64 	%rd227, %rd219, 1;
	selp.b64 	%rd228, %rd227, %rd220, %p30;
	ld.local.u64 	%rd229, [%rd218+-1024];
	add.s64 	%rd230, %rd229, -1;
	add.s64 	%rd231, %rd224, -1;
	max.s64 	%rd232, %rd228, %rd230;
	max.s64 	%rd233, %rd232, %rd231;
	st.local.u64 	[%rd218+8], %rd233;
	setp.eq.s64 	%p31, %rd233, %rd228;
	setp.eq.s64 	%p32, %rd233, %rd230;
	selp.b16 	%rs31, 117, 108, %p32;
	selp.b16 	%rs32, 100, %rs31, %p31;
	st.local.u8 	[%rd226+1], %rs32;
	add.s64 	%rd313, %rd313, 2;
$L__BB0_33:
	and.b64  	%rd234, %rd320, 1;
	setp.eq.b64 	%p33, %rd234, 1;
	not.pred 	%p34, %p33;
	@%p34 bra 	$L__BB0_38;
	add.s64 	%rd235, %rd15, %rd313;
	add.s64 	%rd236, %rd1, %rd235;
	ld.global.u8 	%rs33, [%rd236+-1];
	setp.eq.s16 	%p35, %rs1, %rs33;
	mad.lo.s64 	%rd237, %rd18, 1032, %rd3;
	shl.b64 	%rd238, %rd313, 3;
	add.s64 	%rd239, %rd237, %rd238;
	add.s64 	%rd41, %rd239, -1032;
	@%p35 bra 	$L__BB0_36;
	ld.local.u64 	%rd240, [%rd41+-8];
	add.s64 	%rd314, %rd240, -1;
	bra.uni 	$L__BB0_37;
$L__BB0_36:
	ld.local.u64 	%rd241, [%rd41+-8];
	add.s64 	%rd314, %rd241, 1;
$L__BB0_37:
	ld.local.u64 	%rd242, [%rd41];
	add.s64 	%rd243, %rd242, -1;
	ld.local.u64 	%rd244, [%rd41+1024];
	add.s64 	%rd245, %rd244, -1;
	max.s64 	%rd246, %rd314, %rd243;
	max.s64 	%rd247, %rd246, %rd245;
	st.local.u64 	[%rd41+1032], %rd247;
	setp.eq.s64 	%p36, %rd247, %rd314;
	setp.eq.s64 	%p37, %rd247, %rd243;
	selp.b16 	%rs35, 117, 108, %p37;
	selp.b16 	%rs36, 100, %rs35, %p36;
	mad.lo.s64 	%rd248, %rd18, 129, %rd5;
	add.s64 	%rd249, %rd248, %rd313;
	st.local.u8 	[%rd249], %rs36;
$L__BB0_38:
	add.s64 	%rd306, %rd18, 1;
	setp.eq.s64 	%p38, %rd18, %rd320;
	@%p38 bra 	$L__BB0_19;
	bra.uni 	$L__BB0_15;
$L__BB0_39:
	shr.u64 	%rd47, %rd316, 1;
	setp.lt.u64 	%p43, %rd316, 2;
	@%p43 bra 	$L__BB0_46;
	add.s64 	%rd269, %rd47, -1;
	and.b64  	%rd324, %rd47, 3;
	setp.lt.u64 	%p44, %rd269, 3;
	mov.b64 	%rd323, 0;
	@%p44 bra 	$L__BB0_43;
	and.b64  	%rd323, %rd47, 9223372036854775804;
	and.b64  	%rd272, %rd47, 9223372036854775804;
	neg.s64 	%rd50, %rd272;
	add.s64 	%rd321, %rd316, -4;
	mov.b64 	%rd322, 0;
$L__BB0_42:
	add.s64 	%rd273, %rd20, %rd322;
	ld.local.u8 	%rs44, [%rd273];
	add.s64 	%rd274, %rd20, %rd321;
	ld.local.u8 	%rs45, [%rd274+3];
	st.local.u8 	[%rd274+3], %rs44;
	st.local.u8 	[%rd273], %rs45;
	add.s64 	%rd275, %rd4, %rd322;
	ld.local.u8 	%rs46, [%rd275];
	add.s64 	%rd276, %rd4, %rd321;
	ld.local.u8 	%rs47, [%rd276+3];
	st.local.u8 	[%rd276+3], %rs46;
	st.local.u8 	[%rd275], %rs47;
	ld.local.u8 	%rs48, [%rd273+1];
	ld.local.u8 	%rs49, [%rd274+2];
	st.local.u8 	[%rd274+2], %rs48;
	st.local.u8 	[%rd273+1], %rs49;
	ld.local.u8 	%rs50, [%rd275+1];
	ld.local.u8 	%rs51, [%rd276+2];
	st.local.u8 	[%rd276+2], %rs50;
	st.local.u8 	[%rd275+1], %rs51;
	ld.local.u8 	%rs52, [%rd273+2];
	ld.local.u8 	%rs53, [%rd274+1];
	st.local.u8 	[%rd274+1], %rs52;
	st.local.u8 	[%rd273+2], %rs53;
	ld.local.u8 	%rs54, [%rd275+2];
	ld.local.u8 	%rs55, [%rd276+1];
	st.local.u8 	[%rd276+1], %rs54;
	st.local.u8 	[%rd275+2], %rs55;
	ld.local.u8 	%rs56, [%rd273+3];
	ld.local.u8 	%rs57, [%rd274];
	st.local.u8 	[%rd274], %rs56;
	st.local.u8 	[%rd273+3], %rs57;
	ld.local.u8 	%rs58, [%rd275+3];
	ld.local.u8 	%rs59, [%rd276];
	st.local.u8 	[%rd276], %rs58;
	st.local.u8 	[%rd275+3], %rs59;
	add.s64 	%rd322, %rd322, 4;
	add.s64 	%rd277, %rd50, %rd322;
	add.s64 	%rd321, %rd321, -4;
	setp.ne.s64 	%p45, %rd277, 0;
	@%p45 bra 	$L__BB0_42;
$L__BB0_43:
	setp.eq.s64 	%p46, %rd324, 0;
	@%p46 bra 	$L__BB0_46;
	not.b64 	%rd278, %rd323;
	add.s64 	%rd325, %rd278, %rd316;
$L__BB0_45:
	.pragma "nounroll";
	add.s64 	%rd279, %rd20, %rd323;
	ld.local.u8 	%rs60, [%rd279];
	add.s64 	%rd280, %rd20, %rd325;
	ld.local.u8 	%rs61, [%rd280];
	st.local.u8 	[%rd280], %rs60;
	st.local.u8 	[%rd279], %rs61;
	add.s64 	%rd281, %rd4, %rd323;
	ld.local.u8 	%rs62, [%rd281];
	add.s64 	%rd282, %rd4, %rd325;
	ld.local.u8 	%rs63, [%rd282];
	st.local.u8 	[%rd282], %rs62;
	st.local.u8 	[%rd281], %rs63;
	add.s64 	%rd323, %rd323, 1;
	add.s64 	%rd325, %rd325, -1;
	add.s64 	%rd324, %rd324, -1;
	setp.ne.s64 	%p47, %rd324, 0;
	@%p47 bra 	$L__BB0_45;
$L__BB0_46:
	add.u64 	%rd284, %SP, 150288;
	add.u64 	%rd285, %SPL, 150288;
	add.s64 	%rd74, %rd20, %rd316;
	mov.b16 	%rs64, 0;
	st.local.u8 	[%rd74], %rs64;
	add.s64 	%rd75, %rd4, %rd316;
	st.local.u8 	[%rd75], %rs64;
	st.local.u64 	[%rd285], %rd6;
	st.local.u64 	[%rd285+8], %rd251;
	add.u64 	%rd287, %SP, 133386;
	st.local.u64 	[%rd285+16], %rd287;
	mov.u64 	%rd288, $str;
	cvta.global.u64 	%rd289, %rd288;
	{ // callseq 0, 0
	.param .b64 param0;
	st.param.b64 	[param0], %rd289;
	.param .b64 param1;
	st.param.b64 	[param1], %rd284;
	.param .b32 retval0;
	call.uni (retval0), 
	vprintf, 
	(
	param0, 
	param1
	);
	ld.param.b32 	%r5, [retval0];
	} // callseq 0
	setp.eq.s64 	%p48, %rd316, 0;
	mov.b64 	%rd341, 0;
	@%p48 bra 	$L__BB0_76;
	ld.local.u8 	%rs2, [%rd74];
	and.b64  	%rd338, %rd316, 3;
	setp.lt.u64 	%p49, %rd316, 4;
	mov.b64 	%rd341, 0;
	mov.u64 	%rd337, %rd341;
	@%p49 bra 	$L__BB0_69;
	and.b64  	%rd337, %rd316, -4;
	add.s64 	%rd328, %rd20, 1;
	add.s64 	%rd327, %rd4, 3;
	mov.b64 	%rd341, 0;
	mov.u64 	%rd329, %rd337;
$L__BB0_49:
	setp.eq.s16 	%p50, %rs2, 45;
	@%p50 bra 	$L__BB0_51;
	ld.local.u8 	%rs66, [%rd75];
	setp.ne.s16 	%p51, %rs66, 45;
	@%p51 bra 	$L__BB0_55;
$L__BB0_51:
	add.s64 	%rd331, %rd341, -1;
	bra.uni 	$L__BB0_56;
$L__BB0_52:
	add.s64 	%rd57, %rd319, -1;
	add.s64 	%rd255, %rd2, %rd319;
	ld.global.u8 	%rs38, [%rd255+-1];
	add.s64 	%rd256, %rd20, %rd316;
	st.local.u8 	[%rd256], %rs38;
	add.s64 	%rd257, %rd4, %rd316;
	mov.b16 	%rs39, 45;
	st.local.u8 	[%rd257], %rs39;
	mov.u64 	%rd319, %rd57;
	bra.uni 	$L__BB0_54;
$L__BB0_53:
	add.s64 	%rd263, %rd20, %rd316;
	mov.b16 	%rs42, 45;
	st.local.u8 	[%rd263], %rs42;
	add.s64 	%rd264, %rd21, %rd320;
	add.s64 	%rd265, %rd1, %rd264;
	ld.global.u8 	%rs43, [%rd265+-1];
	add.s64 	%rd266, %rd4, %rd316;
	st.local.u8 	[%rd266], %rs43;
	add.s64 	%rd320, %rd320, -1;
$L__BB0_54:
	add.s64 	%rd316, %rd316, 1;
	or.b64  	%rd267, %rd319, %rd320;
	setp.ne.s64 	%p42, %rd267, 0;
	@%p42 bra 	$L__BB0_21;
	bra.uni 	$L__BB0_39;
$L__BB0_55:
	ld.local.u8 	%rs67, [%rd328+-1];
	ld.local.u8 	%rs68, [%rd327+-3];
	setp.eq.s16 	%p52, %rs67, %rs68;
	selp.b64 	%rd293, 1, -1, %p52;
	add.s64 	%rd331, %rd293, %rd341;
$L__BB0_56:
	setp.eq.s16 	%p53, %rs2, 45;
	@%p53 bra 	$L__BB0_59;
	ld.local.u8 	%rs70, [%rd75];
	setp.eq.s16 	%p54, %rs70, 45;
	@%p54 bra 	$L__BB0_59;
	ld.local.u8 	%rs71, [%rd328];
	ld.local.u8 	%rs72, [%rd327+-2];
	setp.eq.s16 	%p55, %rs71, %rs72;
	selp.b64 	%rd294, 1, -1, %p55;
	add.s64 	%rd332, %rd294, %rd331;
	bra.uni 	$L__BB0_60;
$L__BB0_59:
	add.s64 	%rd332, %rd331, -1;
$L__BB0_60:
	setp.eq.s16 	%p56, %rs2, 45;
	@%p56 bra 	$L__BB0_63;
	ld.local.u8 	%rs74, [%rd75];
	setp.eq.s16 	%p57, %rs74, 45;
	@%p57 bra 	$L__BB0_63;
	ld.local.u8 	%rs75, [%rd328+1];
	ld.local.u8 	%rs76, [%rd327+-1];
	setp.eq.s16 	%p58, %rs75, %rs76;
	selp.b64 	%rd295, 1, -1, %p58;
	add.s64 	%rd333, %rd295, %rd332;
	bra.uni 	$L__BB0_64;
$L__BB0_63:
	add.s64 	%rd333, %rd332, -1;
$L__BB0_64:
	setp.eq.s16 	%p59, %rs2, 45;
	@%p59 bra 	$L__BB0_67;
	ld.local.u8 	%rs78, [%rd75];
	setp.eq.s16 	%p60, %rs78, 45;
	@%p60 bra 	$L__BB0_67;
	ld.local.u8 	%rs79, [%rd328+2];
	ld.local.u8 	%rs80, [%rd327];
	setp.eq.s16 	%p61, %rs79, %rs80;
	selp.b64 	%rd296, 1, -1, %p61;
	add.s64 	%rd341, %rd296, %rd333;
	bra.uni 	$L__BB0_68;
$L__BB0_67:
	add.s64 	%rd341, %rd333, -1;
$L__BB0_68:
	add.s64 	%rd329, %rd329, -4;
	add.s64 	%rd328, %rd328, 4;
	add.s64 	%rd327, %rd327, 4;
	setp.ne.s64 	%p62, %rd329, 0;
	@%p62 bra 	$L__BB0_49;
$L__BB0_69:
	setp.eq.s64 	%p63, %rd338, 0;
	@%p63 bra 	$L__BB0_76;
	add.s64 	%rd340, %rd4, %rd337;
	add.s64 	%rd339, %rd20, %rd337;
$L__BB0_71:
	.pragma "nounroll";
	setp.eq.s16 	%p64, %rs2, 45;
	@%p64 bra 	$L__BB0_74;
	ld.local.u8 	%rs82, [%rd75];
	setp.eq.s16 	%p65, %rs82, 45;
	@%p65 bra 	$L__BB0_74;
	ld.local.u8 	%rs83, [%rd339];
	ld.local.u8 	%rs84, [%rd340];
	setp.eq.s16 	%p66, %rs83, %rs84;
	selp.b64 	%rd297, 1, -1, %p66;
	add.s64 	%rd341, %rd297, %rd341;
	bra.uni 	$L__BB0_75;
$L__BB0_74:
	add.s64 	%rd341, %rd341, -1;
$L__BB0_75:
	add.s64 	%rd340, %rd340, 1;
	add.s64 	%rd339, %rd339, 1;
	add.s64 	%rd338, %rd338, -1;
	setp.ne.s64 	%p67, %rd338, 0;
	@%p67 bra 	$L__BB0_71;
$L__BB0_76:
	ld.param.u64 	%rd301, [_Z5alignPcS_Pxxx_param_2];
	cvta.to.global.u64 	%rd298, %rd301;
	shl.b64 	%rd299, %rd6, 3;
	add.s64 	%rd300, %rd298, %rd299;
	st.global.u64 	[%rd300], %rd341;
$L__BB0_77:
	ret;

}


// ===== COMPILED SASS (sm_100) =====

	.target	sm_100

	.elftype	@"ET_EXEC"


//--------------------- .note.nv.tkinfo           --------------------------
	.section	.note.nv.tkinfo,"",@"SHT_NOTE"
	.sectionflags	@"SHF_NOTE_NV_TKINFO"
	.tkinfo
        /*0018*/ 	.word	0x00000002
        /*0030*/ 	.string	""
        /*0030*/ 	.string	"ptxas"
        /*0030*/ 	.string	"Cuda compilation tools, release 13.0, V13.0.88"
        /*0030*/ 	.string	"Build cuda_13.0.r13.0/compiler.36424714_0"
        /*0030*/ 	.string	"-arch sm_100 -m 64 "



//--------------------- .note.nv.cuinfo           --------------------------
	.section	.note.nv.cuinfo,"",@"SHT_NOTE"
	.sectionflags	@"SHF_NOTE_NV_CUINFO"
        /*0018*/ 	.short	0x0002
        /*001a*/ 	.short	0x0064
        /*001c*/ 	.short	0x0082
	.zero		2


//--------------------- .nv.info                  --------------------------
	.section	.nv.info,"",@"SHT_CUDA_INFO"
	.align	4


	//----- nvinfo : EIATTR_REGCOUNT
	.align		4
        /*0000*/ 	.byte	0x04, 0x2f
        /*0002*/ 	.short	(.L_2 - .L_1)
	.align		4
.L_1:
        /*0004*/ 	.word	index@(_Z5alignPcS_Pxxx)
        /*0008*/ 	.word	0x0000001f


	//----- nvinfo : EIATTR_FRAME_SIZE
	.align		4
.L_2:
        /*000c*/ 	.byte	0x04, 0x11
        /*000e*/ 	.short	(.L_4 - .L_3)
	.align		4
.L_3:
        /*0010*/ 	.word	index@(_Z5alignPcS_Pxxx)
        /*0014*/ 	.word	0x00024b28


	//----- nvinfo : EIATTR_MIN_STACK_SIZE
	.align		4
.L_4:
        /*0018*/ 	.byte	0x04, 0x12
        /*001a*/ 	.short	(.L_6 - .L_5)
	.align		4
.L_5:
        /*001c*/ 	.word	index@(_Z5alignPcS_Pxxx)
        /*0020*/ 	.word	0x00024b28
.L_6:


//--------------------- .nv.compat                --------------------------
	.section	.nv.compat,"",@"SHT_CUDA_COMPAT_INFO"
	.align	4
        /*0000*/ 	.byte	0x02, 0x09, 0x00, 0x00, 0x02, 0x02, 0x01, 0x00, 0x02, 0x05, 0x05, 0x00, 0x03, 0x07, 0x01, 0x01
        /*0010*/ 	.byte	0x02, 0x03, 0x00, 0x00, 0x02, 0x06, 0x01, 0x00, 0x04, 0x0b, 0x08, 0x00, 0x09, 0x00, 0x00, 0x00
        /*0020*/ 	.byte	0x00, 0x00, 0x00, 0x00


//--------------------- .nv.info._Z5alignPcS_Pxxx --------------------------
	.section	.nv.info._Z5alignPcS_Pxxx,"",@"SHT_CUDA_INFO"
	.sectionflags	@""
	.align	4


	//----- nvinfo : EIATTR_CUDA_API_VERSION
	.align		4
        /*0000*/ 	.byte	0x04, 0x37
        /*0002*/ 	.short	(.L_8 - .L_7)
.L_7:
        /*0004*/ 	.word	0x00000082


	//----- nvinfo : EIATTR_KPARAM_INFO
	.align		4
.L_8:
        /*0008*/ 	.byte	0x04, 0x17
        /*000a*/ 	.short	(.L_10 - .L_9)
.L_9:
        /*000c*/ 	.word	0x00000000
        /*0010*/ 	.short	0x0004
        /*0012*/ 	.short	0x0020
        /*0014*/ 	.byte	0x00, 0xf0, 0x21, 0x00


	//----- nvinfo : EIATTR_KPARAM_INFO
	.align		4
.L_10:
        /*0018*/ 	.byte	0x04, 0x17
        /*001a*/ 	.short	(.L_12 - .L_11)
.L_11:
        /*001c*/ 	.word	0x00000000
        /*0020*/ 	.short	0x0003
        /*0022*/ 	.short	0x0018
        /*0024*/ 	.byte	0x00, 0xf0, 0x21, 0x00


	//----- nvinfo : EIATTR_KPARAM_INFO
	.align		4
.L_12:
        /*0028*/ 	.byte	0x04, 0x17
        /*002a*/ 	.short	(.L_14 - .L_13)
.L_13:
        /*002c*/ 	.word	0x00000000
        /*0030*/ 	.short	0x0002
        /*0032*/ 	.short	0x0010
        /*0034*/ 	.byte	0x00, 0xf5, 0x21, 0x00


	//----- nvinfo : EIATTR_KPARAM_INFO
	.align		4
.L_14:
        /*0038*/ 	.byte	0x04, 0x17
        /*003a*/ 	.short	(.L_16 - .L_15)
.L_15:
        /*003c*/ 	.word	0x00000000
        /*0040*/ 	.short	0x0001
        /*0042*/ 	.short	0x0008
        /*0044*/ 	.byte	0x00, 0xf5, 0x21, 0x00


	//----- nvinfo : EIATTR_KPARAM_INFO
	.align		4
.L_16:
        /*0048*/ 	.byte	0x04, 0x17
        /*004a*/ 	.short	(.L_18 - .L_17)
.L_17:
        /*004c*/ 	.word	0x00000000
        /*0050*/ 	.short	0x0000
        /*0052*/ 	.short	0x0000
        /*0054*/ 	.byte	0x00, 0xf5, 0x21, 0x00


	//----- nvinfo : EIATTR_SPARSE_MMA_MASK
	.align		4
.L_18:
        /*0058*/ 	.byte	0x03, 0x50
        /*005a*/ 	.short	0x0000


	//----- nvinfo : EIATTR_MAXREG_COUNT
	.align		4
        /*005c*/ 	.byte	0x03, 0x1b
        /*005e*/ 	.short	0x00ff


	//----- nvinfo : EIATTR_EXTERNS
	.align		4
        /*0060*/ 	.byte	0x04, 0x0f
        /*0062*/ 	.short	(.L_20 - .L_19)


	//   ....[0]....
	.align		4
.L_19:
        /*0064*/ 	.word	index@(vprintf)


	//----- nvinfo : EIATTR_MERCURY_ISA_VERSION
	.align		4
.L_20:
        /*0068*/ 	.byte	0x03, 0x5f
        /*006a*/ 	.short	0x0101


	//----- nvinfo : EIATTR_VRC_CTA_INIT_COUNT
	.align		4
        /*006c*/ 	.byte	0x02, 0x4a
	.zero		1
	.zero		1


	//----- nvinfo : EIATTR_SYSCALL_OFFSETS
	.align		4
        /*0070*/ 	.byte	0x04, 0x46
        /*0072*/ 	.short	(.L_22 - .L_21)


	//   ....[0]....
.L_21:
        /*0074*/ 	.word	0x000028f0


	//----- nvinfo : EIATTR_EXIT_INSTR_OFFSETS
	.align		4
.L_22:
        /*0078*/ 	.byte	0x04, 0x1c
        /*007a*/ 	.short	(.L_24 - .L_23)


	//   ....[0]....
.L_23:
        /*007c*/ 	.word	0x000000f0


	//   ....[1]....
        /*0080*/ 	.word	0x00003180


	//----- nvinfo : EIATTR_CRS_STACK_SIZE
	.align		4
.L_24:
        /*0084*/ 	.byte	0x04, 0x1e
        /*0086*/ 	.short	(.L_26 - .L_25)
.L_25:
        /*0088*/ 	.word	0x00000000


	//----- nvinfo : EIATTR_CBANK_PARAM_SIZE
	.align		4
.L_26:
        /*008c*/ 	.byte	0x03, 0x19
        /*008e*/ 	.short	0x0028


	//----- nvinfo : EIATTR_PARAM_CBANK
	.align		4
        /*0090*/ 	.byte	0x04, 0x0a
        /*0092*/ 	.short	(.L_28 - .L_27)
	.align		4
.L_27:
        /*0094*/ 	.word	index@(.nv.constant0._Z5alignPcS_Pxxx)
        /*0098*/ 	.short	0x0380
        /*009a*/ 	.short	0x0028


	//----- nvinfo : EIATTR_SW_WAR
	.align		4
.L_28:
        /*009c*/ 	.byte	0x04, 0x36
        /*009e*/ 	.short	(.L_30 - .L_29)
.L_29:
        /*00a0*/ 	.word	0x00000008
.L_30:


//--------------------- .nv.callgraph             --------------------------
	.section	.nv.callgraph,"",@"SHT_CUDA_CALLGRAPH"
	.align	4
	.sectionentsize	8
	.align		4
        /*0000*/ 	.word	0x00000000
	.align		4
        /*0004*/ 	.word	0xffffffff
	.align		4
        /*0008*/ 	.word	index@(_Z5alignPcS_Pxxx)
	.align		4
        /*000c*/ 	.word	index@(vprintf)
	.align		4
        /*0010*/ 	.word	0x00000000
	.align		4
        /*0014*/ 	.word	0xfffffffe
	.align		4
        /*0018*/ 	.word	0x00000000
	.align		4
        /*001c*/ 	.word	0xfffffffd
	.align		4
        /*0020*/ 	.word	0x00000000
	.align		4
        /*0024*/ 	.word	0xfffffffc


//--------------------- .nv.constant4             --------------------------
	.section	.nv.constant4,"a",@progbits
	.align	8
	.align		8
.nv.constant4:
        /*0000*/ 	.dword	vprintf
	.align		8
        /*0008*/ 	.dword	$str


//--------------------- .text._Z5alignPcS_Pxxx    --------------------------
	.section	.text._Z5alignPcS_Pxxx,"ax",@progbits
	.align	128
        .global         _Z5alignPcS_Pxxx
        .type           _Z5alignPcS_Pxxx,@function
        .size           _Z5alignPcS_Pxxx,(.L_x_47 - _Z5alignPcS_Pxxx)
        .other          _Z5alignPcS_Pxxx,@"STO_CUDA_ENTRY STV_DEFAULT"
_Z5alignPcS_Pxxx:
.text._Z5alignPcS_Pxxx:
[----:B------:R-:W0:Y:S01]  /*0000*/  LDC R1, c[0x0][0x37c] ;  /* 0x0000df00ff017b82 */ /* 0x000e220000000800 */
[----:B------:R-:W1:Y:S01]  /*0010*/  S2R R16, SR_TID.X ;  /* 0x0000000000107919 */ /* 0x000e620000002100 */
[----:B------:R-:W2:Y:S06]  /*0020*/  LDCU UR7, c[0x0][0x2fc] ;  /* 0x00005f80ff0777ac */ /* 0x000eac0008000800 */
[----:B------:R-:W1:Y:S01]  /*0030*/  S2UR UR4, SR_CTAID.X ;  /* 0x00000000000479c3 */ /* 0x000e620000002500 */
[----:B0-----:R-:W-:Y:S01]  /*0040*/  VIADD R1, R1, 0xfffdb4d8 ;  /* 0xfffdb4d801017836 */ /* 0x001fe20000000000 */
[----:B------:R-:W0:Y:S04]  /*0050*/  LDCU.64 UR8, c[0x0][0x3a0] ;  /* 0x00007400ff0877ac */ /* 0x000e280008000a00 */
[C---:B------:R-:W-:Y:S01]  /*0060*/  R2UR UR38, R1.reuse ;  /* 0x00000000012672ca */ /* 0x040fe200000e0000 */
[----:B------:R-:W3:Y:S01]  /*0070*/  LDCU UR10, c[0x0][0x2f8] ;  /* 0x00005f00ff0a77ac */ /* 0x000ee20008000800 */
[----:B------:R-:W1:Y:S01]  /*0080*/  LDC R17, c[0x0][0x360] ;  /* 0x0000d800ff117b82 */ /* 0x000e620000000800 */
[----:B------:R-:W-:-:S10]  /*0090*/  R2UR UR17, R1 ;  /* 0x00000000011172ca */ /* 0x000fd400000e0000 */
[----:B---3--:R-:W-:-:S04]  /*00a0*/  UIADD3 UR10, UP0, UPT, UR38, UR10, URZ ;  /* 0x0000000a260a7290 */ /* 0x008fc8000ff1e0ff */
[----:B--2---:R-:W-:Y:S01]  /*00b0*/  UIADD3.X UR7, UPT, UPT, URZ, UR7, URZ, UP0, !UPT ;  /* 0x00000007ff077290 */ /* 0x004fe200087fe4ff */
[----:B-1----:R-:W-:-:S05]  /*00c0*/  IMAD R16, R17, UR4, R16 ;  /* 0x0000000411107c24 */ /* 0x002fca000f8e0210 */
[----:B0-----:R-:W-:-:S04]  /*00d0*/  ISETP.GE.U32.AND P0, PT, R16, UR8, PT ;  /* 0x0000000810007c0c */ /* 0x001fc8000bf06070 */
[----:B------:R-:W-:-:S13]  /*00e0*/  ISETP.GE.AND.EX P0, PT, RZ, UR9, PT, P0 ;  /* 0x00000009ff007c0c */ /* 0x000fda000bf06300 */
[----:B------:R-:W-:Y:S05]  /*00f0*/  @P0 EXIT ;  /* 0x000000000000094d */ /* 0x000fea0003800000 */
[----:B------:R-:W0:Y:S01]  /*0100*/  LDCU UR9, c[0x0][0x39c] ;  /* 0x00007380ff0977ac */ /* 0x000e220008000800 */
[----:B------:R-:W1:Y:S01]  /*0110*/  LDCU.64 UR4, c[0x0][0x398] ;  /* 0x00007300ff0477ac */ /* 0x000e620008000a00 */
[----:B------:R-:W-:Y:S02]  /*0120*/  UIADD3 UR11, UPT, UPT, UR38, 0x20a0c, URZ ;  /* 0x00020a0c260b7890 */ /* 0x000fe4000fffe0ff */
[----:B0-----:R-:W-:Y:S01]  /*0130*/  UISETP.GE.AND UP0, UPT, UR9, URZ, UPT ;  /* 0x000000ff0900728c */ /* 0x001fe2000bf06270 */
[----:B-1----:R-:W-:Y:S02]  /*0140*/  IMAD.U32 R4, RZ, RZ, UR4 ;  /* 0x00000004ff047e24 */ /* 0x002fe4000f8e00ff */
[----:B------:R-:W-:-:S06]  /*0150*/  IMAD.U32 R5, RZ, RZ, UR5 ;  /* 0x00000005ff057e24 */ /* 0x000fcc000f8e00ff */
[----:B------:R-:W-:Y:S05]  /*0160*/  BRA.U !UP0, `(.L_x_0) ;  /* 0x00000009086c7547 */ /* 0x000fea000b800000 */
[----:B------:R-:W0:Y:S01]  /*0170*/  LDCU UR4, c[0x0][0x398] ;  /* 0x00007300ff0477ac */ /* 0x000e220008000800 */
[----:B------:R-:W-:Y:S02]  /*0180*/  IMAD.MOV.U32 R0, RZ, RZ, RZ ;  /* 0x000000ffff007224 */ /* 0x000fe400078e00ff */
[----:B------:R-:W-:Y:S01]  /*0190*/  IMAD.MOV.U32 R3, RZ, RZ, RZ ;  /* 0x000000ffff037224 */ /* 0x000fe200078e00ff */
[----:B0-----:R-:W-:Y:S02]  /*01a0*/  UISETP.GE.U32.AND UP1, UPT, UR4, 0x7, UPT ;  /* 0x000000070400788c */ /* 0x001fe4000bf26070 */
[----:B------:R-:W-:Y:S02]  /*01b0*/  UIADD3 UR5, UP2, UPT, UR4, 0x1, URZ ;  /* 0x0000000104057890 */ /* 0x000fe4000ff5e0ff */
[----:B------:R-:W-:Y:S02]  /*01c0*/  UISETP.GE.U32.AND.EX UP1, UPT, UR9, URZ, UPT, UP1 ;  /* 0x000000ff0900728c */ /* 0x000fe4000bf26110 */
[----:B------:R-:W-:-:S02]  /*01d0*/  ULOP3.LUT UR8, UR5, 0x7, URZ, 0xc0, !UPT ;  /* 0x0000000705087892 */ /* 0x000fc4000f8ec0ff */
[----:B------:R-:W-:Y:S02]  /*01e0*/  UIADD3.X UR12, UPT, UPT, URZ, UR9, URZ, UP2, !UPT ;  /* 0x00000009ff0c7290 */ /* 0x000fe400097fe4ff */
[----:B------:R-:W-:-:S04]  /*01f0*/  UISETP.NE.U32.AND UP0, UPT, UR8, URZ, UPT ;  /* 0x000000ff0800728c */ /* 0x000fc8000bf05070 */
[----:B------:R-:W-:Y:S01]  /*0200*/  UISETP.NE.AND.EX UP0, UPT, URZ, URZ, UPT, UP0 ;  /* 0x000000ffff00728c */ /* 0x000fe2000bf05300 */
[----:B------:R-:W-:Y:S10]  /*0210*/  BRA.U !UP1, `(.L_x_1) ;  /* 0x0000000509007547 */ /* 0x000ff4000b800000 */
[----:B------:R-:W-:Y:S01]  /*0220*/  ULOP3.LUT UR6, UR5, 0xfffffff8, URZ, 0xc0, !UPT ;  /* 0xfffffff805067892 */ /* 0x000fe2000f8ec0ff */
[----:B------:R-:W-:Y:S02]  /*0230*/  IMAD.U32 R3, RZ, RZ, UR12 ;  /* 0x0000000cff037e24 */ /* 0x000fe4000f8e00ff */
[----:B------:R-:W-:Y:S02]  /*0240*/  IMAD.MOV.U32 R2, RZ, RZ, RZ ;  /* 0x000000ffff027224 */ /* 0x000fe400078e00ff */
[----:B------:R-:W-:Y:S02]  /*0250*/  IMAD.MOV.U32 R22, RZ, RZ, RZ ;  /* 0x000000ffff167224 */ /* 0x000fe400078e00ff */
[----:B------:R-:W-:-:S07]  /*0260*/  IMAD.U32 R0, RZ, RZ, UR6 ;  /* 0x00000006ff007e24 */ /* 0x000fce000f8e00ff */
.L_x_2:
[-C--:B-1----:R-:W-:Y:S01]  /*0270*/  IADD3 R8, P0, PT, RZ, -R2.reuse, RZ ;  /* 0x80000002ff087210 */ /* 0x082fe20007f1e0ff */
[C---:B------:R-:W-:Y:S01]  /*0280*/  IMAD.U32 R23, R2.reuse, 0x8, R1 ;  /* 0x0000000802177824 */ /* 0x040fe200078e0001 */
[----:B------:R-:W-:Y:S01]  /*0290*/  LOP3.LUT R20, RZ, R2, RZ, 0x33, !PT ;  /* 0x00000002ff147212 */ /* 0x000fe200078e33ff */
[----:B------:R-:W-:Y:S01]  /*02a0*/  IMAD.IADD R27, R1, 0x1, R2 ;  /* 0x00000001011b7824 */ /* 0x000fe200078e0202 */
[----:B------:R-:W-:Y:S01]  /*02b0*/  LOP3.LUT R21, RZ, R22, RZ, 0x33, !PT ;  /* 0x00000016ff157212 */ /* 0x000fe200078e33ff */
[----:B------:R-:W-:Y:S01]  /*02c0*/  IMAD.X R9, RZ, RZ, ~R22, P0 ;  /* 0x000000ffff097224 */ /* 0x000fe200000e0e16 */
[C---:B------:R-:W-:Y:S01]  /*02d0*/  IADD3 R18, P0, PT, -R2.reuse, -0x2, RZ ;  /* 0xfffffffe02127810 */ /* 0x040fe20007f1e1ff */
[C---:B------:R-:W-:Y:S01]  /*02e0*/  IMAD.U32 R25, R2.reuse, 0x400, R23 ;  /* 0x0000040002197824 */ /* 0x040fe200078e0017 */
[----:B------:R-:W-:Y:S01]  /*02f0*/  IADD3 R6, P1, PT, -R2, -0x3, RZ ;  /* 0xfffffffd02067810 */ /* 0x000fe20007f3e1ff */
[----:B------:R-:W-:Y:S01]  /*0300*/  IMAD.MOV.U32 R24, RZ, RZ, 0x6c ;  /* 0x0000006cff187424 */ /* 0x000fe200078e00ff */
[----:B------:R-:W-:Y:S01]  /*0310*/  STL.64 [R23], R8 ;  /* 0x0000000817007387 */ /* 0x000fe20000100a00 */
[----:B------:R-:W-:Y:S01]  /*0320*/  IMAD.MOV.U32 R28, RZ, RZ, 0x75 ;  /* 0x00000075ff1c7424 */ /* 0x000fe200078e00ff */
[----:B------:R-:W-:Y:S01]  /*0330*/  IADD3.X R19, PT, PT, ~R22, -0x1, RZ, P0, !PT ;  /* 0xffffffff16137810 */ /* 0x000fe200007fe5ff */
[----:B------:R-:W-:Y:S01]  /*0340*/  IMAD.U32 R26, R2, 0x80, R27 ;  /* 0x00000080021a7824 */ /* 0x000fe200078e001b */
[----:B------:R0:W-:Y:S01]  /*0350*/  STL.64 [R25], R8 ;  /* 0x0000000819007387 */ /* 0x0001e20000100a00 */
[----:B------:R-:W-:-:S02]  /*0360*/  IADD3.X R7, PT, PT, ~R22, -0x1, RZ, P1, !PT ;  /* 0xffffffff16077810 */ /* 0x000fc40000ffe5ff */
[C---:B------:R-:W-:Y:S01]  /*0370*/  IADD3 R10, P1, PT, -R2.reuse, -0x5, RZ ;  /* 0xfffffffb020a7810 */ /* 0x040fe20007f3e1ff */
[----:B------:R1:W-:Y:S01]  /*0380*/  STL.U8 [R27+0x20a0c], R24 ;  /* 0x020a0c181b007387 */ /* 0x0003e20000100000 */
[----:B------:R-:W-:Y:S02]  /*0390*/  IADD3 R12, P2, PT, -R2, -0x6, RZ ;  /* 0xfffffffa020c7810 */ /* 0x000fe40007f5e1ff */
[----:B------:R-:W-:Y:S01]  /*03a0*/  IADD3.X R11, PT, PT, ~R22, -0x1, RZ, P1, !PT ;  /* 0xffffffff160b7810 */ /* 0x000fe20000ffe5ff */
[----:B------:R1:W-:Y:S01]  /*03b0*/  STL.U8 [R26+0x20a0c], R28 ;  /* 0x020a0c1c1a007387 */ /* 0x0003e20000100000 */
[----:B------:R-:W-:Y:S02]  /*03c0*/  IADD3 R14, P3, PT, -R2, -0x7, RZ ;  /* 0xfffffff9020e7810 */ /* 0x000fe40007f7e1ff */
[----:B------:R-:W-:Y:S01]  /*03d0*/  IADD3.X R13, PT, PT, ~R22, -0x1, RZ, P2, !PT ;  /* 0xffffffff160d7810 */ /* 0x000fe200017fe5ff */
[----:B------:R1:W-:Y:S01]  /*03e0*/  STL.64 [R23+0x8], R20 ;  /* 0x0000081417007387 */ /* 0x0003e20000100a00 */
[----:B0-----:R-:W-:-:S02]  /*03f0*/  IADD3 R8, P0, PT, -R2, -0x4, RZ ;  /* 0xfffffffc02087810 */ /* 0x001fc40007f1e1ff */
[C---:B------:R-:W-:Y:S01]  /*0400*/  IADD3.X R15, PT, PT, ~R22.reuse, -0x1, RZ, P3, !PT ;  /* 0xffffffff160f7810 */ /* 0x040fe20001ffe5ff */
[----:B------:R1:W-:Y:S01]  /*0410*/  STL.64 [R25+0x408], R20 ;  /* 0x0004081419007387 */ /* 0x0003e20000100a00 */
[----:B------:R-:W-:Y:S02]  /*0420*/  IADD3.X R9, PT, PT, ~R22, -0x1, RZ, P0, !PT ;  /* 0xffffffff16097810 */ /* 0x000fe400007fe5ff */
[----:B------:R-:W-:Y:S01]  /*0430*/  IADD3 R2, P0, PT, R2, 0x8, RZ ;  /* 0x0000000802027810 */ /* 0x000fe20007f1e0ff */
[----:B------:R1:W-:Y:S04]  /*0440*/  STL.U8 [R27+0x20a0d], R24 ;  /* 0x020a0d181b007387 */ /* 0x0003e80000100000 */
[----:B------:R1:W-:Y:S01]  /*0450*/  STL.U8 [R26+0x20a8d], R28 ;  /* 0x020a8d1c1a007387 */ /* 0x0003e20000100000 */
[----:B------:R-:W-:Y:S01]  /*0460*/  IMAD.X R22, RZ, RZ, R22, P0 ;  /* 0x000000ffff167224 */ /* 0x000fe200000e0616 */
[----:B------:R-:W-:-:S02]  /*0470*/  ISETP.NE.U32.AND P0, PT, R2, R0, PT ;  /* 0x000000000200720c */ /* 0x000fc40003f05070 */
[----:B------:R1:W-:Y:S02]  /*0480*/  STL.64 [R23+0x10], R18 ;  /* 0x0000101217007387 */ /* 0x0003e40000100a00 */
[----:B------:R-:W-:Y:S02]  /*0490*/  ISETP.NE.AND.EX P0, PT, R22, R3, PT, P0 ;  /* 0x000000031600720c */ /* 0x000fe40003f05300 */
[----:B------:R1:W-:Y:S04]  /*04a0*/  STL.64 [R25+0x810], R18 ;  /* 0x0008101219007387 */ /* 0x0003e80000100a00 */
[----:B------:R1:W-:Y:S04]  /*04b0*/  STL.U8 [R27+0x20a0e], R24 ;  /* 0x020a0e181b007387 */ /* 0x0003e80000100000 */
[----:B------:R1:W-:Y:S04]  /*04c0*/  STL.U8 [R26+0x20b0e], R28 ;  /* 0x020b0e1c1a007387 */ /* 0x0003e80000100000 */
[----:B------:R1:W-:Y:S04]  /*04d0*/  STL.64 [R23+0x18], R6 ;  /* 0x0000180617007387 */ /* 0x0003e80000100a00 */
        /* <DEDUP_REMOVED lines=18> */
[----:B------:R1:W-:Y:S01]  /*0600*/  STL.U8 [R26+0x20d93], R28 ;  /* 0x020d931c1a007387 */ /* 0x0003e20000100000 */
[----:B------:R-:W-:Y:S05]  /*0610*/  @P0 BRA `(.L_x_2) ;  /* 0xfffffffc00140947 */ /* 0x000fea000383ffff */
.L_x_1:
[----:B------:R-:W-:Y:S05]  /*0620*/  BRA.U !UP0, `(.L_x_0) ;  /* 0x00000005083c7547 */ /* 0x000fea000b800000 */
[----:B------:R-:W-:Y:S02]  /*0630*/  UISETP.GE.U32.AND UP0, UPT, UR8, 0x4, UPT ;  /* 0x000000040800788c */ /* 0x000fe4000bf06070 */
[----:B------:R-:W-:Y:S02]  /*0640*/  ULOP3.LUT UR5, UR5, 0x3, URZ, 0xc0, !UPT ;  /* 0x0000000305057892 */ /* 0x000fe4000f8ec0ff */
[----:B------:R-:W-:Y:S02]  /*0650*/  UISETP.GE.U32.AND.EX UP0, UPT, URZ, URZ, UPT, UP0 ;  /* 0x000000ffff00728c */ /* 0x000fe4000bf06100 */
[----:B------:R-:W-:-:S04]  /*0660*/  UISETP.NE.U32.AND UP1, UPT, UR5, URZ, UPT ;  /* 0x000000ff0500728c */ /* 0x000fc8000bf25070 */
[----:B------:R-:W-:-:S03]  /*0670*/  UISETP.NE.AND.EX UP1, UPT, URZ, URZ, UPT, UP1 ;  /* 0x000000ffff00728c */ /* 0x000fc6000bf25310 */
[----:B------:R-:W-:Y:S08]  /*0680*/  BRA.U !UP0, `(.L_x_3) ;  /* 0x0000000108847547 */ /* 0x000ff0000b800000 */
[-C--:B-1----:R-:W-:Y:S01]  /*0690*/  IADD3 R12, P0, PT, RZ, -R0.reuse, RZ ;  /* 0x80000000ff0c7210 */ /* 0x082fe20007f1e0ff */
[C---:B------:R-:W-:Y:S01]  /*06a0*/  IMAD.U32 R21, R0.reuse, 0x8, R1 ;  /* 0x0000000800157824 */ /* 0x040fe200078e0001 */
[----:B------:R-:W-:Y:S01]  /*06b0*/  LOP3.LUT R6, RZ, R0, RZ, 0x33, !PT ;  /* 0x00000000ff067212 */ /* 0x000fe200078e33ff */
[----:B------:R-:W-:Y:S01]  /*06c0*/  IMAD.MOV.U32 R2, RZ, RZ, 0x75 ;  /* 0x00000075ff027424 */ /* 0x000fe200078e00ff */
[----:B------:R-:W-:Y:S01]  /*06d0*/  LOP3.LUT R7, RZ, R3, RZ, 0x33, !PT ;  /* 0x00000003ff077212 */ /* 0x000fe200078e33ff */
[----:B------:R-:W-:Y:S01]  /*06e0*/  IMAD.X R13, RZ, RZ, ~R3, P0 ;  /* 0x000000ffff0d7224 */ /* 0x000fe200000e0e03 */
[C---:B------:R-:W-:Y:S01]  /*06f0*/  IADD3 R8, P0, PT, -R0.reuse, -0x2, RZ ;  /* 0xfffffffe00087810 */ /* 0x040fe20007f1e1ff */
[C---:B------:R-:W-:Y:S01]  /*0700*/  IMAD.U32 R19, R0.reuse, 0x400, R21 ;  /* 0x0000040000137824 */ /* 0x040fe200078e0015 */
[----:B------:R-:W-:Y:S01]  /*0710*/  IADD3 R10, P1, PT, -R0, -0x3, RZ ;  /* 0xfffffffd000a7810 */ /* 0x000fe20007f3e1ff */
[----:B------:R-:W-:Y:S01]  /*0720*/  IMAD.IADD R15, R1, 0x1, R0 ;  /* 0x00000001010f7824 */ /* 0x000fe200078e0200 */
[----:B------:R-:W-:Y:S01]  /*0730*/  STL.64 [R21], R12 ;  /* 0x0000000c15007387 */ /* 0x000fe20000100a00 */
[----:B------:R-:W-:Y:S01]  /*0740*/  IMAD.MOV.U32 R14, RZ, RZ, 0x6c ;  /* 0x0000006cff0e7424 */ /* 0x000fe200078e00ff */
[----:B------:R-:W-:-:S02]  /*0750*/  IADD3.X R9, PT, PT, ~R3, -0x1, RZ, P0, !PT ;  /* 0xffffffff03097810 */ /* 0x000fc400007fe5ff */
[----:B------:R0:W-:Y:S01]  /*0760*/  STL.64 [R19], R12 ;  /* 0x0000000c13007387 */ /* 0x0001e20000100a00 */
[----:B------:R-:W-:-:S03]  /*0770*/  IADD3.X R11, PT, PT, ~R3, -0x1, RZ, P1, !PT ;  /* 0xffffffff030b7810 */ /* 0x000fc60000ffe5ff */
[----:B------:R2:W-:Y:S01]  /*0780*/  STL.U8 [R15+0x20a0c], R14 ;  /* 0x020a0c0e0f007387 */ /* 0x0005e20000100000 */
[----:B0-----:R-:W-:Y:S01]  /*0790*/  PRMT R13, R2, 0x7610, R13 ;  /* 0x00007610020d7816 */ /* 0x001fe2000000000d */
[C---:B------:R-:W-:Y:S01]  /*07a0*/  IMAD.U32 R2, R0.reuse, 0x80, R15 ;  /* 0x0000008000027824 */ /* 0x040fe200078e000f */
[----:B------:R-:W-:-:S04]  /*07b0*/  IADD3 R0, P0, PT, R0, 0x4, RZ ;  /* 0x0000000400007810 */ /* 0x000fc80007f1e0ff */
[----:B------:R2:W-:Y:S01]  /*07c0*/  STL.U8 [R2+0x20a0c], R13 ;  /* 0x020a0c0d02007387 */ /* 0x0005e20000100000 */
[----:B------:R-:W-:-:S03]  /*07d0*/  IMAD.X R3, RZ, RZ, R3, P0 ;  /* 0x000000ffff037224 */ /* 0x000fc600000e0603 */
        /* <DEDUP_REMOVED lines=11> */
[----:B------:R2:W-:Y:S02]  /*0890*/  STL.U8 [R2+0x20b8f], R13 ;  /* 0x020b8f0d02007387 */ /* 0x0005e40000100000 */
.L_x_3:
[----:B------:R-:W-:Y:S05]  /*08a0*/  BRA.U !UP1, `(.L_x_0) ;  /* 0x00000001099c7547 */ /* 0x000fea000b800000 */
[----:B------:R-:W-:Y:S02]  /*08b0*/  UISETP.NE.U32.AND UP0, UPT, UR5, 0x1, UPT ;  /* 0x000000010500788c */ /* 0x000fe4000bf05070 */
[----:B------:R-:W-:Y:S02]  /*08c0*/  ULOP3.LUT UR4, UR4, 0x1, URZ, 0xc0, !UPT ;  /* 0x0000000104047892 */ /* 0x000fe4000f8ec0ff */
[----:B------:R-:W-:Y:S02]  /*08d0*/  UISETP.NE.AND.EX UP0, UPT, URZ, URZ, UPT, UP0 ;  /* 0x000000ffff00728c */ /* 0x000fe4000bf05300 */
[----:B------:R-:W-:-:S04]  /*08e0*/  UISETP.NE.U32.AND UP1, UPT, UR4, 0x1, UPT ;  /* 0x000000010400788c */ /* 0x000fc8000bf25070 */
[----:B------:R-:W-:-:S03]  /*08f0*/  UISETP.NE.U32.AND.EX UP1, UPT, URZ, URZ, UPT, UP1 ;  /* 0x000000ffff00728c */ /* 0x000fc6000bf25110 */
[----:B------:R-:W-:Y:S08]  /*0900*/  BRA.U !UP0, `(.L_x_4) ;  /* 0x0000000108507547 */ /* 0x000ff0000b800000 */
[-C--:B-12---:R-:W-:Y:S01]  /*0910*/  IADD3 R6, P0, PT, RZ, -R0.reuse, RZ ;  /* 0x80000000ff067210 */ /* 0x086fe20007f1e0ff */
[C---:B------:R-:W-:Y:S01]  /*0920*/  IMAD.U32 R11, R0.reuse, 0x8, R1 ;  /* 0x00000008000b7824 */ /* 0x040fe200078e0001 */
[----:B------:R-:W-:Y:S01]  /*0930*/  LOP3.LUT R8, RZ, R0, RZ, 0x33, !PT ;  /* 0x00000000ff087212 */ /* 0x000fe200078e33ff */
[----:B------:R-:W-:Y:S01]  /*0940*/  IMAD.IADD R15, R1, 0x1, R0 ;  /* 0x00000001010f7824 */ /* 0x000fe200078e0200 */
[----:B------:R-:W-:Y:S01]  /*0950*/  LOP3.LUT R9, RZ, R3, RZ, 0x33, !PT ;  /* 0x00000003ff097212 */ /* 0x000fe200078e33ff */
[----:B------:R-:W-:Y:S02]  /*0960*/  IMAD.X R7, RZ, RZ, ~R3, P0 ;  /* 0x000000ffff077224 */ /* 0x000fe400000e0e03 */
[----:B------:R-:W-:Y:S02]  /*0970*/  IMAD.U32 R13, R0, 0x400, R11 ;  /* 0x00000400000d7824 */ /* 0x000fe400078e000b */
[----:B------:R-:W-:Y:S01]  /*0980*/  IMAD.MOV.U32 R2, RZ, RZ, 0x6c ;  /* 0x0000006cff027424 */ /* 0x000fe200078e00ff */
[----:B------:R0:W-:Y:S01]  /*0990*/  STL.64 [R11], R6 ;  /* 0x000000060b007387 */ /* 0x0001e20000100a00 */
[----:B------:R-:W-:-:S02]  /*09a0*/  IMAD.MOV.U32 R12, RZ, RZ, 0x75 ;  /* 0x00000075ff0c7424 */ /* 0x000fc400078e00ff */
[C---:B------:R-:W-:Y:S01]  /*09b0*/  IMAD.U32 R10, R0.reuse, 0x80, R15 ;  /* 0x00000080000a7824 */ /* 0x040fe200078e000f */
[----:B------:R0:W-:Y:S01]  /*09c0*/  STL.64 [R13], R6 ;  /* 0x000000060d007387 */ /* 0x0001e20000100a00 */
[----:B------:R-:W-:-:S03]  /*09d0*/  IADD3 R0, P0, PT, R0, 0x2, RZ ;  /* 0x0000000200007810 */ /* 0x000fc60007f1e0ff */
[----:B------:R0:W-:Y:S02]  /*09e0*/  STL.U8 [R15+0x20a0c], R2 ;  /* 0x020a0c020f007387 */ /* 0x0001e40000100000 */
[----:B------:R-:W-:Y:S02]  /*09f0*/  IMAD.X R3, RZ, RZ, R3, P0 ;  /* 0x000000ffff037224 */ /* 0x000fe400000e0603 */
[----:B------:R0:W-:Y:S04]  /*0a00*/  STL.U8 [R10+0x20a0c], R12 ;  /* 0x020a0c0c0a007387 */ /* 0x0001e80000100000 */
[----:B------:R0:W-:Y:S04]  /*0a10*/  STL.64 [R11+0x8], R8 ;  /* 0x000008080b007387 */ /* 0x0001e80000100a00 */
[----:B------:R0:W-:Y:S04]  /*0a20*/  STL.64 [R13+0x408], R8 ;  /* 0x000408080d007387 */ /* 0x0001e80000100a00 */
[----:B------:R0:W-:Y:S04]  /*0a30*/  STL.U8 [R15+0x20a0d], R2 ;  /* 0x020a0d020f007387 */ /* 0x0001e80000100000 */
[----:B------:R0:W-:Y:S02]  /*0a40*/  STL.U8 [R10+0x20a8d], R12 ;  /* 0x020a8d0c0a007387 */ /* 0x0001e40000100000 */
.L_x_4:
[----:B------:R-:W-:Y:S05]  /*0a50*/  BRA.U !UP1, `(.L_x_0) ;  /* 0x0000000109307547 */ /* 0x000fea000b800000 */
[----:B0-2---:R-:W-:Y:S01]  /*0a60*/  IADD3 R2, P0, PT, RZ, -R0, RZ ;  /* 0x80000000ff027210 */ /* 0x005fe20007f1e0ff */
[C---:B-1----:R-:W-:Y:S02]  /*0a70*/  IMAD.U32 R11, R0.reuse, 0x8, R1 ;  /* 0x00000008000b7824 */ /* 0x042fe400078e0001 */
[----:B------:R-:W-:Y:S02]  /*0a80*/  IMAD.IADD R7, R1, 0x1, R0 ;  /* 0x0000000101077824 */ /* 0x000fe400078e0200 */
[----:B------:R-:W-:Y:S02]  /*0a90*/  IMAD.X R3, RZ, RZ, ~R3, P0 ;  /* 0x000000ffff037224 */ /* 0x000fe400000e0e03 */
[----:B------:R-:W-:Y:S02]  /*0aa0*/  IMAD.U32 R9, R0, 0x400, R11 ;  /* 0x0000040000097824 */ /* 0x000fe400078e000b */
[----:B------:R-:W-:Y:S01]  /*0ab0*/  IMAD.MOV.U32 R6, RZ, RZ, 0x6c ;  /* 0x0000006cff067424 */ /* 0x000fe200078e00ff */
[----:B------:R3:W-:Y:S01]  /*0ac0*/  STL.64 [R11], R2 ;  /* 0x000000020b007387 */ /* 0x0007e20000100a00 */
[----:B------:R-:W-:-:S02]  /*0ad0*/  IMAD.MOV.U32 R8, RZ, RZ, 0x75 ;  /* 0x00000075ff087424 */ /* 0x000fc400078e00ff */
[----:B------:R-:W-:Y:S01]  /*0ae0*/  IMAD.U32 R0, R0, 0x80, R7 ;  /* 0x0000008000007824 */ /* 0x000fe200078e0007 */
[----:B------:R3:W-:Y:S04]  /*0af0*/  STL.64 [R9], R2 ;  /* 0x0000000209007387 */ /* 0x0007e80000100a00 */
[----:B------:R3:W-:Y:S04]  /*0b00*/  STL.U8 [R7+0x20a0c], R6 ;  /* 0x020a0c0607007387 */ /* 0x0007e80000100000 */
[----:B------:R3:W-:Y:S02]  /*0b10*/  STL.U8 [R0+0x20a0c], R8 ;  /* 0x020a0c0800007387 */ /* 0x0007e40000100000 */
.L_x_0:
[----:B------:R-:W4:Y:S01]  /*0b20*/  LDCU UR8, c[0x0][0x398] ;  /* 0x00007300ff0877ac */ /* 0x000f220008000800 */
[----:B------:R-:W0:Y:S01]  /*0b30*/  LDCU.64 UR36, c[0x0][0x358] ;  /* 0x00006b00ff2477ac */ /* 0x000e220008000a00 */
[----:B----4-:R-:W-:-:S04]  /*0b40*/  UISETP.GE.U32.AND UP0, UPT, UR8, 0x1, UPT ;  /* 0x000000010800788c */ /* 0x010fc8000bf06070 */
[----:B------:R-:W-:-:S09]  /*0b50*/  UISETP.GE.AND.EX UP0, UPT, UR9, URZ, UPT, UP0 ;  /* 0x000000ff0900728c */ /* 0x000fd2000bf06300 */
[----:B0-----:R-:W-:Y:S05]  /*0b60*/  BRA.U !UP0, `(.L_x_5) ;  /* 0x0000001108847547 */ /* 0x001fea000b800000 */
[----:B------:R-:W-:Y:S01]  /*0b70*/  UMOV UR16, 0x1 ;  /* 0x0000000100107882 */ /* 0x000fe20000000000 */
[----:B------:R-:W-:-:S05]  /*0b80*/  UMOV UR6, URZ ;  /* 0x000000ff00067c82 */ /* 0x000fca0008000000 */
.L_x_10:
[----:B0-----:R-:W0:Y:S01]  /*0b90*/  LDCU.64 UR4, c[0x0][0x380] ;  /* 0x00007000ff0477ac */ /* 0x001e220008000a00 */
[----:B------:R-:W4:Y:S01]  /*0ba0*/  LDCU.64 UR8, c[0x0][0x398] ;  /* 0x00007300ff0877ac */ /* 0x000f220008000a00 */
[----:B0-----:R-:W-:-:S04]  /*0bb0*/  UIADD3 UR4, UP0, UPT, UR16, UR4, URZ ;  /* 0x0000000410047290 */ /* 0x001fc8000ff1e0ff */
[----:B------:R-:W-:Y:S02]  /*0bc0*/  UIADD3.X UR5, UPT, UPT, UR6, UR5, URZ, UP0, !UPT ;  /* 0x0000000506057290 */ /* 0x000fe400087fe4ff */
[----:B--23--:R-:W-:-:S04]  /*0bd0*/  IMAD.U32 R2, RZ, RZ, UR4 ;  /* 0x00000004ff027e24 */ /* 0x00cfc8000f8e00ff */
[----:B------:R-:W-:-:S05]  /*0be0*/  IMAD.U32 R3, RZ, RZ, UR5 ;  /* 0x00000005ff037e24 */ /* 0x000fca000f8e00ff */
[----:B-----5:R0:W5:Y:S01]  /*0bf0*/  LDG.E.U8 R0, desc[UR36][R2.64+-0x1] ;  /* 0xffffff2402007981 */ /* 0x020162000c1e1100 */
[----:B----4-:R-:W-:Y:S01]  /*0c00*/  UISETP.GE.U32.AND UP0, UPT, UR8, 0x4, UPT ;  /* 0x000000040800788c */ /* 0x010fe2000bf06070 */
[----:B------:R-:W-:Y:S01]  /*0c10*/  UMOV UR4, 0x1 ;  /* 0x0000000100047882 */ /* 0x000fe20000000000 */
[----:B------:R-:W-:Y:S02]  /*0c20*/  UMOV UR5, URZ ;  /* 0x000000ff00057c82 */ /* 0x000fe40008000000 */
[----:B------:R-:W-:-:S09]  /*0c30*/  UISETP.GE.U32.AND.EX UP0, UPT, UR9, URZ, UPT, UP0 ;  /* 0x000000ff0900728c */ /* 0x000fd2000bf06100 */
[----:B0-----:R-:W-:Y:S05]  /*0c40*/  BRA.U !UP0, `(.L_x_6) ;  /* 0x0000000908447547 */ /* 0x001fea000b800000 */
[----:B------:R-:W0:Y:S01]  /*0c50*/  LDCU.64 UR4, c[0x0][0x388] ;  /* 0x00007100ff0477ac */ /* 0x000e220008000a00 */
[----:B------:R-:W-:Y:S01]  /*0c60*/  UIMAD UR15, UR16, 0x408, UR17 ;  /* 0x00000408100f78a4 */ /* 0x000fe2000f8e0211 */
[----:B------:R-:W2:Y:S03]  /*0c70*/  LDCU.64 UR18, c[0x0][0x398] ;  /* 0x00007300ff1277ac */ /* 0x000ea60008000a00 */
[----:B------:R-:W-:Y:S01]  /*0c80*/  UIADD3 UR15, UPT, UPT, UR15, -0x408, URZ ;  /* 0xfffffbf80f0f7890 */ /* 0x000fe2000fffe0ff */
[----:B------:R-:W-:Y:S01]  /*0c90*/  UMOV UR14, UR11 ;  /* 0x0000000b000e7c82 */ /* 0x000fe20008000000 */
[----:B0-----:R-:W-:Y:S01]  /*0ca0*/  IMAD.U32 R2, RZ, RZ, UR4 ;  /* 0x00000004ff027e24 */ /* 0x001fe2000f8e00ff */
[----:B------:R-:W-:Y:S01]  /*0cb0*/  UMOV UR4, URZ ;  /* 0x000000ff00047c82 */ /* 0x000fe20008000000 */
[----:B------:R-:W-:Y:S01]  /*0cc0*/  IMAD.U32 R3, RZ, RZ, UR5 ;  /* 0x00000005ff037e24 */ /* 0x000fe2000f8e00ff */
[----:B------:R-:W-:Y:S01]  /*0cd0*/  UMOV UR5, URZ ;  /* 0x000000ff00057c82 */ /* 0x000fe20008000000 */
[----:B------:R-:W-:-:S04]  /*0ce0*/  IMAD.WIDE.U32 R2, R16, UR8, R2 ;  /* 0x0000000810027c25 */ /* 0x000fc8000f8e0002 */
[----:B-12---:R-:W-:-:S07]  /*0cf0*/  IMAD R19, R16, UR9, R3 ;  /* 0x0000000910137c24 */ /* 0x006fce000f8e0203 */
.L_x_7:
[----:B------:R-:W-:Y:S01]  /*0d00*/  IADD3 R6, P0, PT, R2, UR4, RZ ;  /* 0x0000000402067c10 */ /* 0x000fe2000ff1e0ff */
[----:B------:R-:W2:Y:S03]  /*0d10*/  LDL.64 R12, [UR15] ;  /* 0x0000000fff0c7983 */ /* 0x000ea60008100a00 */
[----:B------:R-:W-:Y:S01]  /*0d20*/  IADD3.X R7, PT, PT, R19, UR5, RZ, P0, !PT ;  /* 0x0000000513077c10 */ /* 0x000fe200087fe4ff */
[----:B------:R-:W3:Y:S04]  /*0d30*/  LDL.64 R8, [UR15+0x8] ;  /* 0x0000080fff087983 */ /* 0x000ee80008100a00 */
[----:B------:R-:W4:Y:S04]  /*0d40*/  LDG.E.U8 R15, desc[UR36][R6.64] ;  /* 0x00000024060f7981 */ /* 0x000f28000c1e1100 */
[----:B------:R-:W2:Y:S01]  /*0d50*/  LDL.64 R10, [UR15+0x408] ;  /* 0x0004080fff0a7983 */ /* 0x000ea20008100a00 */
[----:B------:R-:W-:Y:S01]  /*0d60*/  UIMAD UR12, UR16, 0x81, UR14 ;  /* 0x00000081100c78a4 */ /* 0x000fe2000f8e020e */
[----:B----45:R-:W-:-:S02]  /*0d70*/  ISETP.NE.AND P0, PT, R0, R15, PT ;  /* 0x0000000f0000720c */ /* 0x030fc40003f05270 */
[----:B---3--:R-:W-:-:S04]  /*0d80*/  IADD3 R15, P3, PT, R8, -0x1, RZ ;  /* 0xffffffff080f7810 */ /* 0x008fc80007f7e0ff */
[----:B------:R-:W-:-:S07]  /*0d90*/  IADD3.X R21, PT, PT, R9, -0x1, RZ, P3, !PT ;  /* 0xffffffff09157810 */ /* 0x000fce0001ffe4ff */
[C---:B--2---:R-:W-:Y:S02]  /*0da0*/  @!P0 IADD3 R14, P1, PT, R12.reuse, 0x1, RZ ;  /* 0x000000010c0e8810 */ /* 0x044fe40007f3e0ff */
[----:B------:R-:W-:-:S03]  /*0db0*/  @P0 IADD3 R14, P2, PT, R12, -0x1, RZ ;  /* 0xffffffff0c0e0810 */ /* 0x000fc60007f5e0ff */
[----:B------:R-:W-:Y:S01]  /*0dc0*/  @!P0 IMAD.X R18, RZ, RZ, R13, P1 ;  /* 0x000000ffff128224 */ /* 0x000fe200008e060d */
[----:B------:R-:W-:Y:S02]  /*0dd0*/  @P0 IADD3.X R18, PT, PT, R13, -0x1, RZ, P2, !PT ;  /* 0xffffffff0d120810 */ /* 0x000fe400017fe4ff */
[----:B------:R-:W-:-:S04]  /*0de0*/  ISETP.GT.U32.AND P0, PT, R14, R15, PT ;  /* 0x0000000f0e00720c */ /* 0x000fc80003f04070 */
[----:B------:R-:W-:Y:S02]  /*0df0*/  ISETP.GT.AND.EX P0, PT, R18, R21, PT, P0 ;  /* 0x000000151200720c */ /* 0x000fe40003f04300 */
[----:B------:R-:W-:Y:S02]  /*0e00*/  IADD3 R13, P1, PT, R10, -0x1, RZ ;  /* 0xffffffff0a0d7810 */ /* 0x000fe40007f3e0ff */
[----:B------:R-:W-:Y:S02]  /*0e10*/  SEL R12, R14, R15, P0 ;  /* 0x0000000f0e0c7207 */ /* 0x000fe40000000000 */
[----:B------:R-:W-:Y:S02]  /*0e20*/  SEL R10, R18, R21, P0 ;  /* 0x00000015120a7207 */ /* 0x000fe40000000000 */
[----:B------:R-:W-:Y:S02]  /*0e30*/  IADD3.X R11, PT, PT, R11, -0x1, RZ, P1, !PT ;  /* 0xffffffff0b0b7810 */ /* 0x000fe40000ffe4ff */
[----:B------:R-:W-:-:S04]  /*0e40*/  ISETP.GT.U32.AND P0, PT, R12, R13, PT ;  /* 0x0000000d0c00720c */ /* 0x000fc80003f04070 */
[----:B------:R-:W-:-:S04]  /*0e50*/  ISETP.GT.AND.EX P0, PT, R10, R11, PT, P0 ;  /* 0x0000000b0a00720c */ /* 0x000fc80003f04300 */
[----:B------:R-:W-:Y:S02]  /*0e60*/  SEL R12, R12, R13, P0 ;  /* 0x0000000d0c0c7207 */ /* 0x000fe40000000000 */
[----:B------:R-:W-:Y:S02]  /*0e70*/  SEL R13, R10, R11, P0 ;  /* 0x0000000b0a0d7207 */ /* 0x000fe40000000000 */
[C---:B------:R-:W-:Y:S01]  /*0e80*/  ISETP.NE.U32.AND P1, PT, R12.reuse, R15, PT ;  /* 0x0000000f0c00720c */ /* 0x040fe20003f25070 */
[----:B------:R-:W-:Y:S01]  /*0e90*/  IMAD.MOV.U32 R10, RZ, RZ, 0x75 ;  /* 0x00000075ff0a7424 */ /* 0x000fe200078e00ff */
[----:B------:R-:W-:Y:S01]  /*0ea0*/  ISETP.NE.U32.AND P0, PT, R12, R14, PT ;  /* 0x0000000e0c00720c */ /* 0x000fe20003f05070 */
[----:B------:R-:W2:Y:S01]  /*0eb0*/  LDG.E.U8 R15, desc[UR36][R6.64+0x1] ;  /* 0x00000124060f7981 */ /* 0x000ea2000c1e1100 */
[C---:B------:R-:W-:Y:S02]  /*0ec0*/  ISETP.NE.AND.EX P1, PT, R13.reuse, R21, PT, P1 ;  /* 0x000000150d00720c */ /* 0x040fe40003f25310 */
[----:B------:R-:W-:-:S02]  /*0ed0*/  ISETP.NE.AND.EX P0, PT, R13, R18, PT, P0 ;  /* 0x000000120d00720c */ /* 0x000fc40003f05300 */
[----:B------:R-:W-:-:S04]  /*0ee0*/  SEL R10, R10, 0x6c, !P1 ;  /* 0x0000006c0a0a7807 */ /* 0x000fc80004800000 */
[----:B------:R-:W-:Y:S01]  /*0ef0*/  SEL R14, R10, 0x64, P0 ;  /* 0x000000640a0e7807 */ /* 0x000fe20000000000 */
[----:B------:R0:W-:Y:S04]  /*0f00*/  STL.64 [UR15+0x410], R12 ;  /* 0x0004100cff007987 */ /* 0x0001e80008100a0f */
[----:B------:R1:W-:Y:S04]  /*0f10*/  STL.U8 [UR12+0x1], R14 ;  /* 0x0000010eff007987 */ /* 0x0003e8000810000c */
[----:B------:R-:W3:Y:S01]  /*0f20*/  LDL.64 R10, [UR15+0x10] ;  /* 0x0000100fff0a7983 */ /* 0x000ee20008100a00 */
[----:B------:R-:W-:Y:S01]  /*0f30*/  IMAD.MOV.U32 R18, RZ, RZ, 0x1 ;  /* 0x00000001ff127424 */ /* 0x000fe200078e00ff */
[----:B--2---:R-:W-:-:S04]  /*0f40*/  ISETP.NE.AND P0, PT, R0, R15, PT ;  /* 0x0000000f0000720c */ /* 0x004fc80003f05270 */
[----:B------:R-:W-:Y:S02]  /*0f50*/  SEL R15, R18, 0xffffffff, !P0 ;  /* 0xffffffff120f7807 */ /* 0x000fe40004000000 */
[----:B------:R-:W-:Y:S02]  /*0f60*/  SEL R21, RZ, 0xffffffff, !P0 ;  /* 0xffffffffff157807 */ /* 0x000fe40004000000 */
[----:B------:R-:W-:-:S05]  /*0f70*/  IADD3 R18, P0, PT, R8, R15, RZ ;  /* 0x0000000f08127210 */ /* 0x000fca0007f1e0ff */
[----:B------:R-:W-:Y:S01]  /*0f80*/  IMAD.X R20, R9, 0x1, R21, P0 ;  /* 0x0000000109147824 */ /* 0x000fe200000e0615 */
[----:B---3--:R-:W-:-:S04]  /*0f90*/  IADD3 R15, P1, PT, R10, -0x1, RZ ;  /* 0xffffffff0a0f7810 */ /* 0x008fc80007f3e0ff */
[----:B------:R-:W-:Y:S02]  /*0fa0*/  ISETP.GT.U32.AND P0, PT, R18, R15, PT ;  /* 0x0000000f1200720c */ /* 0x000fe40003f04070 */
[----:B------:R-:W-:-:S04]  /*0fb0*/  IADD3.X R21, PT, PT, R11, -0x1, RZ, P1, !PT ;  /* 0xffffffff0b157810 */ /* 0x000fc80000ffe4ff */
[----:B------:R-:W-:Y:S02]  /*0fc0*/  ISETP.GT.AND.EX P0, PT, R20, R21, PT, P0 ;  /* 0x000000151400720c */ /* 0x000fe40003f04300 */
[----:B------:R-:W-:Y:S02]  /*0fd0*/  IADD3 R9, P1, PT, R12, -0x1, RZ ;  /* 0xffffffff0c097810 */ /* 0x000fe40007f3e0ff */
[----:B0-----:R-:W-:Y:S02]  /*0fe0*/  SEL R12, R18, R15, P0 ;  /* 0x0000000f120c7207 */ /* 0x001fe40000000000 */
        /* <DEDUP_REMOVED lines=13> */
[----:B-1----:R-:W-:Y:S01]  /*10c0*/  SEL R14, R8, 0x64, P0 ;  /* 0x00000064080e7807 */ /* 0x002fe20000000000 */
[----:B------:R0:W-:Y:S04]  /*10d0*/  STL.64 [UR15+0x418], R12 ;  /* 0x0004180cff007987 */ /* 0x0001e80008100a0f */
[----:B------:R1:W-:Y:S04]  /*10e0*/  STL.U8 [UR12+0x2], R14 ;  /* 0x0000020eff007987 */ /* 0x0003e8000810000c */
[----:B------:R-:W3:Y:S01]  /*10f0*/  LDL.64 R8, [UR15+0x18] ;  /* 0x0000180fff087983 */ /* 0x000ee20008100a00 */
[----:B------:R-:W-:-:S03]  /*1100*/  IMAD.MOV.U32 R18, RZ, RZ, 0x1 ;  /* 0x00000001ff127424 */ /* 0x000fc600078e00ff */
[----:B------:R-:W4:Y:S01]  /*1110*/  LDG.E.U8 R7, desc[UR36][R6.64+0x3] ;  /* 0x0000032406077981 */ /* 0x000f22000c1e1100 */
        /* <DEDUP_REMOVED lines=10> */
[----:B------:R-:W-:Y:S02]  /*11c0*/  SEL R10, R20, R21, P0 ;  /* 0x00000015140a7207 */ /* 0x000fe40000000000 */
[----:B------:R-:W-:Y:S02]  /*11d0*/  SEL R11, R22, R23, P0 ;  /* 0x00000017160b7207 */ /* 0x000fe40000000000 */
[----:B0-----:R-:W-:Y:S02]  /*11e0*/  IADD3.X R12, PT, PT, R13, -0x1, RZ, P1, !PT ;  /* 0xffffffff0d0c7810 */ /* 0x001fe40000ffe4ff */
[----:B------:R-:W-:-:S04]  /*11f0*/  ISETP.GT.U32.AND P0, PT, R10, R15, PT ;  /* 0x0000000f0a00720c */ /* 0x000fc80003f04070 */
[----:B------:R-:W-:-:S04]  /*1200*/  ISETP.GT.AND.EX P0, PT, R11, R12, PT, P0 ;  /* 0x0000000c0b00720c */ /* 0x000fc80003f04300 */
[----:B------:R-:W-:Y:S02]  /*1210*/  SEL R10, R10, R15, P0 ;  /* 0x0000000f0a0a7207 */ /* 0x000fe40000000000 */
[----:B------:R-:W-:Y:S02]  /*1220*/  SEL R11, R11, R12, P0 ;  /* 0x0000000c0b0b7207 */ /* 0x000fe40000000000 */
[C---:B------:R-:W-:Y:S01]  /*1230*/  ISETP.NE.U32.AND P1, PT, R10.reuse, R21, PT ;  /* 0x000000150a00720c */ /* 0x040fe20003f25070 */
[----:B------:R-:W-:Y:S01]  /*1240*/  IMAD.MOV.U32 R12, RZ, RZ, 0x75 ;  /* 0x00000075ff0c7424 */ /* 0x000fe200078e00ff */
[----:B------:R-:W-:Y:S02]  /*1250*/  ISETP.NE.U32.AND P0, PT, R10, R20, PT ;  /* 0x000000140a00720c */ /* 0x000fe40003f05070 */
[C---:B------:R-:W-:Y:S02]  /*1260*/  ISETP.NE.AND.EX P1, PT, R11.reuse, R23, PT, P1 ;  /* 0x000000170b00720c */ /* 0x040fe40003f25310 */
[----:B------:R-:W-:-:S02]  /*1270*/  ISETP.NE.AND.EX P0, PT, R11, R22, PT, P0 ;  /* 0x000000160b00720c */ /* 0x000fc40003f05300 */
[----:B------:R-:W-:-:S04]  /*1280*/  SEL R13, R12, 0x6c, !P1 ;  /* 0x0000006c0c0d7807 */ /* 0x000fc80004800000 */
[----:B------:R-:W-:Y:S01]  /*1290*/  SEL R13, R13, 0x64, P0 ;  /* 0x000000640d0d7807 */ /* 0x000fe20000000000 */
[----:B------:R0:W-:Y:S04]  /*12a0*/  STL.64 [UR15+0x420], R10 ;  /* 0x0004200aff007987 */ /* 0x0001e80008100a0f */
[----:B------:R2:W-:Y:S04]  /*12b0*/  STL.U8 [UR12+0x3], R13 ;  /* 0x0000030dff007987 */ /* 0x0005e8000810000c */
[----:B-1----:R-:W3:Y:S01]  /*12c0*/  LDL.64 R14, [UR15+0x20] ;  /* 0x0000200fff0e7983 */ /* 0x002ee20008100a00 */
[----:B----4-:R-:W-:-:S04]  /*12d0*/  ISETP.NE.AND P0, PT, R0, R7, PT ;  /* 0x000000070000720c */ /* 0x010fc80003f05270 */
[----:B------:R-:W-:Y:S02]  /*12e0*/  SEL R21, R18, 0xffffffff, !P0 ;  /* 0xffffffff12157807 */ /* 0x000fe40004000000 */
[----:B------:R-:W-:Y:S02]  /*12f0*/  SEL R23, RZ, 0xffffffff, !P0 ;  /* 0xffffffffff177807 */ /* 0x000fe40004000000 */
[----:B------:R-:W-:Y:S01]  /*1300*/  IADD3 R8, P0, PT, R8, R21, RZ ;  /* 0x0000001508087210 */ /* 0x000fe20007f1e0ff */
[----:B------:R-:W-:Y:S01]  /*1310*/  UMOV UR8, UR18 ;  /* 0x0000001200087c82 */ /* 0x000fe20008000000 */
[----:B------:R-:W-:Y:S01]  /*1320*/  UIADD3 UR4, UP0, UPT, UR4, 0x4, URZ ;  /* 0x0000000404047890 */ /* 0x000fe2000ff1e0ff */
[----:B------:R-:W-:-:S03]  /*1330*/  UMOV UR9, UR19 ;  /* 0x0000001300097c82 */ /* 0x000fc60008000000 */
[----:B------:R-:W-:Y:S02]  /*1340*/  UIADD3.X UR5, UPT, UPT, URZ, UR5, URZ, UP0, !UPT ;  /* 0x00000005ff057290 */ /* 0x000fe400087fe4ff */
[----:B------:R-:W-:Y:S02]  /*1350*/  ULOP3.LUT UR13, UR9, 0x7fffffff, URZ, 0xc0, !UPT ;  /* 0x7fffffff090d7892 */ /* 0x000fe4000f8ec0ff */
[----:B------:R-:W-:Y:S01]  /*1360*/  UIADD3 UR14, UPT, UPT, UR14, 0x4, URZ ;  /* 0x000000040e0e7890 */ /* 0x000fe2000fffe0ff */
[----:B---3--:R-:W-:Y:S01]  /*1370*/  IADD3 R21, P1, PT, R14, -0x1, RZ ;  /* 0xffffffff0e157810 */ /* 0x008fe20007f3e0ff */
[----:B------:R-:W-:-:S03]  /*1380*/  IMAD.X R14, R9, 0x1, R23, P0 ;  /* 0x00000001090e7824 */ /* 0x000fc600000e0617 */
[----:B------:R-:W-:Y:S02]  /*1390*/  IADD3.X R15, PT, PT, R15, -0x1, RZ, P1, !PT ;  /* 0xffffffff0f0f7810 */ /* 0x000fe40000ffe4ff */
[----:B------:R-:W-:-:S04]  /*13a0*/  ISETP.GT.U32.AND P0, PT, R8, R21, PT ;  /* 0x000000150800720c */ /* 0x000fc80003f04070 */
        /* <DEDUP_REMOVED lines=9> */
[C---:B------:R-:W-:Y:S02]  /*1440*/  ISETP.NE.U32.AND P1, PT, R6.reuse, R21, PT ;  /* 0x000000150600720c */ /* 0x040fe40003f25070 */
[----:B------:R-:W-:Y:S02]  /*1450*/  ISETP.NE.U32.AND P0, PT, R6, R8, PT ;  /* 0x000000080600720c */ /* 0x000fe40003f05070 */
[C---:B------:R-:W-:Y:S02]  /*1460*/  ISETP.NE.AND.EX P1, PT, R7.reuse, R15, PT, P1 ;  /* 0x0000000f0700720c */ /* 0x040fe40003f25310 */
[----:B------:R-:W-:-:S02]  /*1470*/  ISETP.NE.AND.EX P0, PT, R7, R14, PT, P0 ;  /* 0x0000000e0700720c */ /* 0x000fc40003f05300 */
[----:B------:R-:W-:-:S04]  /*1480*/  SEL R12, R12, 0x6c, !P1 ;  /* 0x0000006c0c0c7807 */ /* 0x000fc80004800000 */
[----:B------:R-:W-:Y:S01]  /*1490*/  SEL R12, R12, 0x64, P0 ;  /* 0x000000640c0c7807 */ /* 0x000fe20000000000 */
[----:B------:R2:W-:Y:S04]  /*14a0*/  STL.64 [UR15+0x428], R6 ;  /* 0x00042806ff007987 */ /* 0x0005e80008100a0f */
[----:B------:R2:W-:Y:S01]  /*14b0*/  STL.U8 [UR12+0x4], R12 ;  /* 0x0000040cff007987 */ /* 0x0005e2000810000c */
[----:B------:R-:W-:-:S04]  /*14c0*/  ULOP3.LUT UR12, UR8, 0xfffffffc, URZ, 0xc0, !UPT ;  /* 0xfffffffc080c7892 */ /* 0x000fc8000f8ec0ff */
[----:B------:R-:W-:-:S04]  /*14d0*/  UIADD3 UR12, UP0, UPT, -UR12, UR4, URZ ;  /* 0x000000040c0c7290 */ /* 0x000fc8000ff1e1ff */
[----:B------:R-:W-:Y:S02]  /*14e0*/  UIADD3.X UR13, UPT, UPT, ~UR13, UR5, URZ, UP0, !UPT ;  /* 0x000000050d0d7290 */ /* 0x000fe400087fe5ff */
[----:B------:R-:W-:-:S04]  /*14f0*/  UISETP.NE.U32.AND UP0, UPT, UR12, URZ, UPT ;  /* 0x000000ff0c00728c */ /* 0x000fc8000bf05070 */
[----:B------:R-:W-:Y:S02]  /*1500*/  UISETP.NE.AND.EX UP0, UPT, UR13, URZ, UPT, UP0 ;  /* 0x000000ff0d00728c */ /* 0x000fe4000bf05300 */
[----:B------:R-:W-:-:S07]  /*1510*/  UIADD3 UR12, UPT, UPT, UR15, 0x20, URZ ;  /* 0x000000200f0c7890 */ /* 0x000fce000fffe0ff */
[----:B------:R-:W-:Y:S01]  /*1520*/  UMOV UR15, UR12 ;  /* 0x0000000c000f7c82 */ /* 0x000fe20008000000 */
[----:B--2---:R-:W-:Y:S05]  /*1530*/  BRA.U UP0, `(.L_x_7) ;  /* 0xfffffff500f07547 */ /* 0x004fea000b83ffff */
[----:B------:R-:W-:-:S04]  /*1540*/  UIADD3 UR4, UP0, UPT, UR4, 0x1, URZ ;  /* 0x0000000104047890 */ /* 0x000fc8000ff1e0ff */
[----:B------:R-:W-:-:S12]  /*1550*/  UIADD3.X UR5, UPT, UPT, URZ, UR5, URZ, UP0, !UPT ;  /* 0x00000005ff057290 */ /* 0x000fd800087fe4ff */
.L_x_6:
[----:B------:R-:W-:-:S04]  /*1560*/  ULOP3.LUT UR12, UR8, 0x3, URZ, 0xc0, !UPT ;  /* 0x00000003080c7892 */ /* 0x000fc8000f8ec0ff */
[----:B------:R-:W-:-:S04]  /*1570*/  UISETP.NE.U32.AND UP0, UPT, UR12, URZ, UPT ;  /* 0x000000ff0c00728c */ /* 0x000fc8000bf05070 */
[----:B------:R-:W-:-:S09]  /*1580*/  UISETP.NE.AND.EX UP0, UPT, URZ, URZ, UPT, UP0 ;  /* 0x000000ffff00728c */ /* 0x000fd2000bf05300 */
[----:B------:R-:W-:Y:S05]  /*1590*/  BRA.U !UP0, `(.L_x_8) ;  /* 0x0000000508dc7547 */ /* 0x000fea000b800000 */
[----:B------:R-:W-:Y:S02]  /*15a0*/  UISETP.NE.U32.AND UP1, UPT, UR12, 0x1, UPT ;  /* 0x000000010c00788c */ /* 0x000fe4000bf25070 */
[----:B------:R-:W-:Y:S02]  /*15b0*/  ULOP3.LUT UR13, UR8, 0x1, URZ, 0xc0, !UPT ;  /* 0x00000001080d7892 */ /* 0x000fe4000f8ec0ff */
[----:B------:R-:W-:Y:S02]  /*15c0*/  UISETP.NE.AND.EX UP1, UPT, URZ, URZ, UPT, UP1 ;  /* 0x000000ffff00728c */ /* 0x000fe4000bf25310 */
[----:B------:R-:W-:-:S04]  /*15d0*/  UISETP.NE.U32.AND UP0, UPT, UR13, 0x1, UPT ;  /* 0x000000010d00788c */ /* 0x000fc8000bf05070 */
[----:B------:R-:W-:-:S03]  /*15e0*/  UISETP.NE.U32.AND.EX UP0, UPT, URZ, URZ, UPT, UP0 ;  /* 0x000000ffff00728c */ /* 0x000fc6000bf05100 */
[----:B------:R-:W-:Y:S08]  /*15f0*/  BRA.U !UP1, `(.L_x_9) ;  /* 0x00000005091c7547 */ /* 0x000ff0000b800000 */
[----:B------:R-:W0:Y:S01]  /*1600*/  LDCU.64 UR12, c[0x0][0x388] ;  /* 0x00007100ff0c77ac */ /* 0x000e220008000a00 */
[----:B-1----:R-:W-:Y:S02]  /*1610*/  IMAD.U32 R6, RZ, RZ, UR4 ;  /* 0x00000004ff067e24 */ /* 0x002fe4000f8e00ff */
[----:B------:R-:W-:Y:S02]  /*1620*/  IMAD.U32 R7, RZ, RZ, UR5 ;  /* 0x00000005ff077e24 */ /* 0x000fe4000f8e00ff */
[----:B------:R-:W-:-:S04]  /*1630*/  IMAD.WIDE.U32 R6, R16, UR8, R6 ;  /* 0x0000000810067c25 */ /* 0x000fc8000f8e0006 */
[----:B------:R-:W-:Y:S01]  /*1640*/  IMAD R2, R16, UR9, R7 ;  /* 0x0000000910027c24 */ /* 0x000fe2000f8e0207 */
[----:B0-----:R-:W-:Y:S01]  /*1650*/  IADD3 R6, P0, PT, R6, UR12, RZ ;  /* 0x0000000c06067c10 */ /* 0x001fe2000ff1e0ff */
[----:B------:R-:W-:-:S03]  /*1660*/  UIMAD UR12, UR16, 0x408, UR17 ;  /* 0x00000408100c78a4 */ /* 0x000fc6000f8e0211 */
[----:B------:R-:W-:Y:S01]  /*1670*/  IADD3.X R7, PT, PT, R2, UR13, RZ, P0, !PT ;  /* 0x0000000d02077c10 */ /* 0x000fe200087fe4ff */
[----:B------:R-:W-:-:S04]  /*1680*/  ULEA UR12, UR4, UR12, 0x3 ;  /* 0x0000000c040c7291 */ /* 0x000fc8000f8e18ff */
[----:B------:R-:W2:Y:S05]  /*1690*/  LDG.E.U8 R11, desc[UR36][R6.64+-0x1] ;  /* 0xffffff24060b7981 */ /* 0x000eaa000c1e1100 */
[----:B------:R-:W3:Y:S04]  /*16a0*/  LDL.64 R12, [UR12+-0x410] ;  /* 0xfffbf00cff0c7983 */ /* 0x000ee80008100a00 */
[----:B------:R-:W4:Y:S04]  /*16b0*/  LDL.64 R2, [UR12+-0x408] ;  /* 0xfffbf80cff027983 */ /* 0x000f280008100a00 */
[----:B------:R-:W3:Y:S01]  /*16c0*/  LDL.64 R8, [UR12+-0x8] ;  /* 0xfffff80cff087983 */ /* 0x000ee20008100a00 */
[----:B------:R-:W-:-:S03]  /*16d0*/  UIMAD UR13, UR16, 0x81, UR11 ;  /* 0x00000081100d78a4 */ /* 0x000fc6000f8e020b */
[----:B------:R-:W3:Y:S03]  /*16e0*/  LDG.E.U8 R7, desc[UR36][R6.64] ;  /* 0x0000002406077981 */ /* 0x000ee6000c1e1100 */
[----:B------:R-:W-:Y:S01]  /*16f0*/  IMAD.U32 R21, RZ, RZ, UR13 ;  /* 0x0000000dff157e24 */ /* 0x000fe2000f8e00ff */
[----:B--2--5:R-:W-:Y:S02]  /*1700*/  ISETP.NE.AND P0, PT, R0, R11, PT ;  /* 0x0000000b0000720c */ /* 0x024fe40003f05270 */
[----:B----4-:R-:W-:-:S11]  /*1710*/  IADD3 R15, P3, PT, R2, -0x1, RZ ;  /* 0xffffffff020f7810 */ /* 0x010fd60007f7e0ff */
[C---:B---3--:R-:W-:Y:S02]  /*1720*/  @P0 IADD3 R14, P1, PT, R12.reuse, -0x1, RZ ;  /* 0xffffffff0c0e0810 */ /* 0x048fe40007f3e0ff */
[----:B------:R-:W-:Y:S02]  /*1730*/  @!P0 IADD3 R14, P2, PT, R12, 0x1, RZ ;  /* 0x000000010c0e8810 */ /* 0x000fe40007f5e0ff */
[----:B------:R-:W-:Y:S02]  /*1740*/  @P0 IADD3.X R12, PT, PT, R13, -0x1, RZ, P1, !PT ;  /* 0xffffffff0d0c0810 */ /* 0x000fe40000ffe4ff */
[----:B------:R-:W-:Y:S01]  /*1750*/  IADD3.X R11, PT, PT, R3, -0x1, RZ, P3, !PT ;  /* 0xffffffff030b7810 */ /* 0x000fe20001ffe4ff */
[----:B------:R-:W-:Y:S01]  /*1760*/  @!P0 IMAD.X R12, RZ, RZ, R13, P2 ;  /* 0x000000ffff0c8224 */ /* 0x000fe200010e060d */
[----:B------:R-:W-:Y:S02]  /*1770*/  ISETP.GT.U32.AND P0, PT, R14, R15, PT ;  /* 0x0000000f0e00720c */ /* 0x000fe40003f04070 */
[----:B------:R-:W-:-:S02]  /*1780*/  IADD3 R13, P1, PT, R8, -0x1, RZ ;  /* 0xffffffff080d7810 */ /* 0x000fc40007f3e0ff */
[----:B------:R-:W-:Y:S02]  /*1790*/  ISETP.GT.AND.EX P0, PT, R12, R11, PT, P0 ;  /* 0x0000000b0c00720c */ /* 0x000fe40003f04300 */
[----:B------:R-:W-:Y:S02]  /*17a0*/  IADD3.X R10, PT, PT, R9, -0x1, RZ, P1, !PT ;  /* 0xffffffff090a7810 */ /* 0x000fe40000ffe4ff */
[----:B------:R-:W-:Y:S02]  /*17b0*/  SEL R8, R14, R15, P0 ;  /* 0x0000000f0e087207 */ /* 0x000fe40000000000 */
[----:B------:R-:W-:Y:S02]  /*17c0*/  SEL R9, R12, R11, P0 ;  /* 0x0000000b0c097207 */ /* 0x000fe40000000000 */
[----:B------:R-:W-:-:S04]  /*17d0*/  ISETP.GT.U32.AND P0, PT, R8, R13, PT ;  /* 0x0000000d0800720c */ /* 0x000fc80003f04070 */
[----:B------:R-:W-:-:S04]  /*17e0*/  ISETP.GT.AND.EX P0, PT, R9, R10, PT, P0 ;  /* 0x0000000a0900720c */ /* 0x000fc80003f04300 */
[----:B------:R-:W-:Y:S02]  /*17f0*/  SEL R8, R8, R13, P0 ;  /* 0x0000000d08087207 */ /* 0x000fe40000000000 */
[----:B------:R-:W-:Y:S01]  /*1800*/  SEL R9, R9, R10, P0 ;  /* 0x0000000a09097207 */ /* 0x000fe20000000000 */
[----:B------:R-:W-:Y:S01]  /*1810*/  IMAD.MOV.U32 R10, RZ, RZ, 0x75 ;  /* 0x00000075ff0a7424 */ /* 0x000fe200078e00ff */
[C---:B------:R-:W-:Y:S02]  /*1820*/  ISETP.NE.U32.AND P1, PT, R8.reuse, R15, PT ;  /* 0x0000000f0800720c */ /* 0x040fe40003f25070 */
[----:B------:R-:W-:Y:S02]  /*1830*/  ISETP.NE.U32.AND P0, PT, R8, R14, PT ;  /* 0x0000000e0800720c */ /* 0x000fe40003f05070 */
[C---:B------:R-:W-:Y:S02]  /*1840*/  ISETP.NE.AND.EX P1, PT, R9.reuse, R11, PT, P1 ;  /* 0x0000000b0900720c */ /* 0x040fe40003f25310 */
[----:B------:R-:W-:-:S02]  /*1850*/  ISETP.NE.AND.EX P0, PT, R9, R12, PT, P0 ;  /* 0x0000000c0900720c */ /* 0x000fc40003f05300 */
[----:B------:R-:W-:-:S04]  /*1860*/  SEL R12, R10, 0x6c, !P1 ;  /* 0x0000006c0a0c7807 */ /* 0x000fc80004800000 */
[----:B------:R-:W-:Y:S01]  /*1870*/  SEL R14, R12, 0x64, P0 ;  /* 0x000000640c0e7807 */ /* 0x000fe20000000000 */
[----:B------:R0:W-:Y:S04]  /*1880*/  STL.64 [UR12], R8 ;  /* 0x00000008ff007987 */ /* 0x0001e80008100a0c */
[----:B------:R2:W-:Y:S04]  /*1890*/  STL.U8 [R21+UR4], R14 ;  /* 0x0000000e15007987 */ /* 0x0005e80008100004 */
[----:B------:R-:W3:Y:S01]  /*18a0*/  LDL.64 R12, [UR12+-0x400] ;  /* 0xfffc000cff0c7983 */ /* 0x000ee20008100a00 */
[----:B------:R-:W-:-:S02]  /*18b0*/  IADD3 R2, P1, PT, R2, 0x1, RZ ;  /* 0x0000000102027810 */ /* 0x000fc40007f3e0ff */
[----:B------:R-:W-:-:S03]  /*18c0*/  ISETP.NE.AND P0, PT, R0, R7, PT ;  /* 0x000000070000720c */ /* 0x000fc60003f05270 */
[----:B------:R-:W-:-:S05]  /*18d0*/  IMAD.X R18, RZ, RZ, R3, P1 ;  /* 0x000000ffff127224 */ /* 0x000fca00008e0603 */
[----:B------:R-:W-:Y:S02]  /*18e0*/  SEL R18, R18, R11, !P0 ;  /* 0x0000000b12127207 */ /* 0x000fe40004000000 */
[----:B---3--:R-:W-:Y:S02]  /*18f0*/  IADD3 R19, P1, PT, R12, -0x1, RZ ;  /* 0xffffffff0c137810 */ /* 0x008fe40007f3e0ff */
[----:B------:R-:W-:Y:S02]  /*1900*/  SEL R12, R2, R15, !P0 ;  /* 0x0000000f020c7207 */ /* 0x000fe40004000000 */
        /* <DEDUP_REMOVED lines=15> */
[----:B------:R-:W-:Y:S01]  /*1a00*/  SEL R10, R10, 0x6c, !P1 ;  /* 0x0000006c0a0a7807 */ /* 0x000fe20004800000 */
[----:B------:R-:W-:-:S03]  /*1a10*/  IMAD.U32 R7, RZ, RZ, UR13 ;  /* 0x0000000dff077e24 */ /* 0x000fc6000f8e00ff */
[----:B------:R-:W-:Y:S01]  /*1a20*/  SEL R10, R10, 0x64, P0 ;  /* 0x000000640a0a7807 */ /* 0x000fe20000000000 */
[----:B------:R2:W-:Y:S04]  /*1a30*/  STL.64 [UR12+0x8], R2 ;  /* 0x00000802ff007987 */ /* 0x0005e80008100a0c */
[----:B------:R2:W-:Y:S01]  /*1a40*/  STL.U8 [R7+UR4+0x1], R10 ;  /* 0x0000010a07007987 */ /* 0x0005e20008100004 */
[----:B------:R-:W-:-:S04]  /*1a50*/  UIADD3 UR4, UP1, UPT, UR4, 0x2, URZ ;  /* 0x0000000204047890 */ /* 0x000fc8000ff3e0ff */
[----:B------:R-:W-:-:S12]  /*1a60*/  UIADD3.X UR5, UPT, UPT, URZ, UR5, URZ, UP1, !UPT ;  /* 0x00000005ff057290 */ /* 0x000fd80008ffe4ff */
.L_x_9:
[----:B------:R-:W-:Y:S05]  /*1a70*/  BRA.U UP0, `(.L_x_8) ;  /* 0x0000000100a47547 */ /* 0x000fea000b800000 */
[----:B------:R-:W1:Y:S01]  /*1a80*/  LDCU.64 UR12, c[0x0][0x388] ;  /* 0x00007100ff0c77ac */ /* 0x000e620008000a00 */
[----:B--2---:R-:W-:Y:S02]  /*1a90*/  IMAD.U32 R2, RZ, RZ, UR4 ;  /* 0x00000004ff027e24 */ /* 0x004fe4000f8e00ff */
[----:B------:R-:W-:Y:S01]  /*1aa0*/  IMAD.U32 R3, RZ, RZ, UR5 ;  /* 0x00000005ff037e24 */ /* 0x000fe2000f8e00ff */
[----:B------:R-:W-:Y:S01]  /*1ab0*/  UIMAD UR5, UR16, 0x408, UR17 ;  /* 0x00000408100578a4 */ /* 0x000fe2000f8e0211 */
[----:B------:R-:W-:-:S04]  /*1ac0*/  IMAD.WIDE.U32 R2, R16, UR8, R2 ;  /* 0x0000000810027c25 */ /* 0x000fc8000f8e0002 */
[----:B------:R-:W-:Y:S01]  /*1ad0*/  IMAD R3, R16, UR9, R3 ;  /* 0x0000000910037c24 */ /* 0x000fe2000f8e0203 */
[----:B-1----:R-:W-:-:S04]  /*1ae0*/  IADD3 R10, P0, PT, R2, UR12, RZ ;  /* 0x0000000c020a7c10 */ /* 0x002fc8000ff1e0ff */
[----:B------:R-:W-:Y:S01]  /*1af0*/  IADD3.X R11, PT, PT, R3, UR13, RZ, P0, !PT ;  /* 0x0000000d030b7c10 */ /* 0x000fe200087fe4ff */
[----:B------:R-:W-:-:S05]  /*1b00*/  ULEA UR5, UR4, UR5, 0x3 ;  /* 0x0000000504057291 */ /* 0x000fca000f8e18ff */
[----:B------:R-:W2:Y:S04]  /*1b10*/  LDG.E.U8 R11, desc[UR36][R10.64+-0x1] ;  /* 0xffffff240a0b7981 */ /* 0x000ea8000c1e1100 */
[----:B------:R-:W3:Y:S04]  /*1b20*/  LDL.64 R2, [UR5+-0x410] ;  /* 0xfffbf005ff027983 */ /* 0x000ee80008100a00 */
[----:B------:R-:W4:Y:S04]  /*1b30*/  LDL.64 R6, [UR5+-0x408] ;  /* 0xfffbf805ff067983 */ /* 0x000f280008100a00 */
[----:B------:R-:W3:Y:S01]  /*1b40*/  LDL.64 R8, [UR5+-0x8] ;  /* 0xfffff805ff087983 */ /* 0x000ee20008100a00 */
[----:B------:R-:W-:Y:S01]  /*1b50*/  UIMAD UR12, UR16, 0x81, UR11 ;  /* 0x00000081100c78a4 */ /* 0x000fe2000f8e020b */
[----:B--2--5:R-:W-:-:S02]  /*1b60*/  ISETP.NE.AND P0, PT, R0, R11, PT ;  /* 0x0000000b0000720c */ /* 0x024fc40003f05270 */
[----:B----4-:R-:W-:-:S04]  /*1b70*/  IADD3 R13, P3, PT, R6, -0x1, RZ ;  /* 0xffffffff060d7810 */ /* 0x010fc80007f7e0ff */
[----:B------:R-:W-:-:S07]  /*1b80*/  IADD3.X R7, PT, PT, R7, -0x1, RZ, P3, !PT ;  /* 0xffffffff07077810 */ /* 0x000fce0001ffe4ff */
[C---:B---3--:R-:W-:Y:S02]  /*1b90*/  @P0 IADD3 R12, P1, PT, R2.reuse, -0x1, RZ ;  /* 0xffffffff020c0810 */ /* 0x048fe40007f3e0ff */
[----:B------:R-:W-:Y:S02]  /*1ba0*/  @!P0 IADD3 R12, P2, PT, R2, 0x1, RZ ;  /* 0x00000001020c8810 */ /* 0x000fe40007f5e0ff */
[----:B------:R-:W-:-:S03]  /*1bb0*/  @P0 IADD3.X R6, PT, PT, R3, -0x1, RZ, P1, !PT ;  /* 0xffffffff03060810 */ /* 0x000fc60000ffe4ff */
[----:B------:R-:W-:Y:S01]  /*1bc0*/  @!P0 IMAD.X R6, RZ, RZ, R3, P2 ;  /* 0x000000ffff068224 */ /* 0x000fe200010e0603 */
[----:B------:R-:W-:Y:S02]  /*1bd0*/  ISETP.GT.U32.AND P0, PT, R12, R13, PT ;  /* 0x0000000d0c00720c */ /* 0x000fe40003f04070 */
[----:B------:R-:W-:Y:S02]  /*1be0*/  IADD3 R3, P1, PT, R8, -0x1, RZ ;  /* 0xffffffff08037810 */ /* 0x000fe40007f3e0ff */
[----:B------:R-:W-:Y:S02]  /*1bf0*/  ISETP.GT.AND.EX P0, PT, R6, R7, PT, P0 ;  /* 0x000000070600720c */ /* 0x000fe40003f04300 */
[----:B------:R-:W-:Y:S02]  /*1c00*/  IADD3.X R9, PT, PT, R9, -0x1, RZ, P1, !PT ;  /* 0xffffffff09097810 */ /* 0x000fe40000ffe4ff */
[----:B------:R-:W-:Y:S02]  /*1c10*/  SEL R2, R12, R13, P0 ;  /* 0x0000000d0c027207 */ /* 0x000fe40000000000 */
[----:B------:R-:W-:-:S02]  /*1c20*/  SEL R0, R6, R7, P0 ;  /* 0x0000000706007207 */ /* 0x000fc40000000000 */
[----:B------:R-:W-:-:S04]  /*1c30*/  ISETP.GT.U32.AND P0, PT, R2, R3, PT ;  /* 0x000000030200720c */ /* 0x000fc80003f04070 */
[----:B------:R-:W-:-:S04]  /*1c40*/  ISETP.GT.AND.EX P0, PT, R0, R9, PT, P0 ;  /* 0x000000090000720c */ /* 0x000fc80003f04300 */
[----:B------:R-:W-:Y:S02]  /*1c50*/  SEL R2, R2, R3, P0 ;  /* 0x0000000302027207 */ /* 0x000fe40000000000 */
[----:B------:R-:W-:Y:S01]  /*1c60*/  SEL R3, R0, R9, P0 ;  /* 0x0000000900037207 */ /* 0x000fe20000000000 */
[----:B------:R-:W-:Y:S01]  /*1c70*/  IMAD.MOV.U32 R0, RZ, RZ, 0x75 ;  /* 0x00000075ff007424 */ /* 0x000fe200078e00ff */
[C---:B------:R-:W-:Y:S02]  /*1c80*/  ISETP.NE.U32.AND P1, PT, R2.reuse, R13, PT ;  /* 0x0000000d0200720c */ /* 0x040fe40003f25070 */
[----:B------:R-:W-:Y:S01]  /*1c90*/  ISETP.NE.U32.AND P0, PT, R2, R12, PT ;  /* 0x0000000c0200720c */ /* 0x000fe20003f05070 */
[----:B------:R0:W-:Y:S01]  /*1ca0*/  STL.64 [UR5], R2 ;  /* 0x00000002ff007987 */ /* 0x0001e20008100a05 */
[C---:B------:R-:W-:Y:S01]  /*1cb0*/  ISETP.NE.AND.EX P1, PT, R3.reuse, R7, PT, P1 ;  /* 0x000000070300720c */ /* 0x040fe20003f25310 */
[----:B------:R-:W-:Y:S01]  /*1cc0*/  IMAD.U32 R7, RZ, RZ, UR12 ;  /* 0x0000000cff077e24 */ /* 0x000fe2000f8e00ff */
[----:B------:R-:W-:-:S02]  /*1cd0*/  ISETP.NE.AND.EX P0, PT, R3, R6, PT, P0 ;  /* 0x000000060300720c */ /* 0x000fc40003f05300 */
[----:B------:R-:W-:-:S04]  /*1ce0*/  SEL R0, R0, 0x6c, !P1 ;  /* 0x0000006c00007807 */ /* 0x000fc80004800000 */
[----:B------:R-:W-:-:S05]  /*1cf0*/  SEL R0, R0, 0x64, P0 ;  /* 0x0000006400007807 */ /* 0x000fca0000000000 */
[----:B------:R0:W-:Y:S02]  /*1d00*/  STL.U8 [R7+UR4], R0 ;  /* 0x0000000007007987 */ /* 0x0001e40008100004 */
.L_x_8:
[----:B------:R-:W-:Y:S02]  /*1d10*/  UISETP.NE.U32.AND UP0, UPT, UR16, UR8, UPT ;  /* 0x000000081000728c */ /* 0x000fe4000bf05070 */
[----:B------:R-:W-:Y:S02]  /*1d20*/  UIADD3 UR4, UP1, UPT, UR16, 0x1, URZ ;  /* 0x0000000110047890 */ /* 0x000fe4000ff3e0ff */
[----:B------:R-:W-:Y:S02]  /*1d30*/  UISETP.NE.AND.EX UP0, UPT, UR6, UR9, UPT, UP0 ;  /* 0x000000090600728c */ /* 0x000fe4000bf05300 */
[----:B------:R-:W-:-:S03]  /*1d40*/  UIADD3.X UR5, UPT, UPT, URZ, UR6, URZ, UP1, !UPT ;  /* 0x00000006ff057290 */ /* 0x000fc60008ffe4ff */
[----:B------:R-:W-:-:S04]  /*1d50*/  UMOV UR16, UR4 ;  /* 0x0000000400107c82 */ /* 0x000fc80008000000 */
[----:B------:R-:W-:Y:S01]  /*1d60*/  UMOV UR6, UR5 ;  /* 0x0000000500067c82 */ /* 0x000fe20008000000 */
[----:B------:R-:W-:Y:S05]  /*1d70*/  BRA.U UP0, `(.L_x_10) ;  /* 0xffffffed00847547 */ /* 0x000fea000b83ffff */
.L_x_5:
[----:B------:R-:W-:Y:S01]  /*1d80*/  UISETP.NE.U32.AND UP0, UPT, UR8, URZ, UPT ;  /* 0x000000ff0800728c */ /* 0x000fe2000bf05070 */
[----:B0-23--:R-:W-:Y:S01]  /*1d90*/  IMAD.MOV.U32 R2, RZ, RZ, RZ ;  /* 0x000000ffff027224 */ /* 0x00dfe200078e00ff */
[----:B------:R-:W-:Y:S01]  /*1da0*/  UIADD3 UR5, UP1, UPT, UR10, 0x20808, URZ ;  /* 0x000208080a057890 */ /* 0x000fe2000ff3e0ff */
[----:B-1----:R-:W-:Y:S01]  /*1db0*/  IMAD.MOV.U32 R19, RZ, RZ, RZ ;  /* 0x000000ffff137224 */ /* 0x002fe200078e00ff */
[----:B------:R-:W-:Y:S02]  /*1dc0*/  UISETP.NE.AND.EX UP0, UPT, UR9, URZ, UPT, UP0 ;  /* 0x000000ff0900728c */ /* 0x000fe4000bf05300 */
[----:B------:R-:W-:Y:S02]  /*1dd0*/  UIADD3 UR39, UPT, UPT, UR38, 0x20808, URZ ;  /* 0x0002080826277890 */ /* 0x000fe4000fffe0ff */
[----:B------:R-:W-:Y:S02]  /*1de0*/  UIADD3 UR38, UPT, UPT, UR38, 0x2090a, URZ ;  /* 0x0002090a26267890 */ /* 0x000fe4000fffe0ff */
[----:B------:R-:W-:-:S03]  /*1df0*/  UIADD3.X UR6, UPT, UPT, URZ, UR7, URZ, UP1, !UPT ;  /* 0x00000007ff067290 */ /* 0x000fc60008ffe4ff */
[----:B------:R-:W-:Y:S09]  /*1e00*/  BRA.U !UP0, `(.L_x_11) ;  /* 0x0000000508047547 */ /* 0x000ff2000b800000 */
[----:B------:R-:W0:Y:S01]  /*1e10*/  LDCU.64 UR8, c[0x0][0x398] ;  /* 0x00007300ff0877ac */ /* 0x000e220008000a00 */
[----:B------:R-:W-:Y:S01]  /*1e20*/  BSSY.RECONVERGENT B0, `(.L_x_11) ;  /* 0x000003f000007945 */ /* 0x000fe20003800200 */
[----:B------:R-:W-:Y:S02]  /*1e30*/  IMAD.MOV.U32 R2, RZ, RZ, RZ ;  /* 0x000000ffff027224 */ /* 0x000fe400078e00ff */
[----:B------:R-:W-:Y:S01]  /*1e40*/  IMAD.MOV.U32 R19, RZ, RZ, RZ ;  /* 0x000000ffff137224 */ /* 0x000fe200078e00ff */
[----:B------:R-:W1:Y:S01]  /*1e50*/  LDCU.64 UR16, c[0x0][0x398] ;  /* 0x00007300ff1077ac */ /* 0x000e620008000a00 */
[----:B------:R-:W2:Y:S01]  /*1e60*/  LDCU.64 UR18, c[0x0][0x388] ;  /* 0x00007100ff1277ac */ /* 0x000ea20008000a00 */
[----:B------:R-:W3:Y:S01]  /*1e70*/  LDCU.64 UR20, c[0x0][0x380] ;  /* 0x00007000ff1477ac */ /* 0x000ee20008000a00 */
[----:B------:R-:W4:Y:S01]  /*1e80*/  LDCU.128 UR12, c[0x0][0x380] ;  /* 0x00007000ff0c77ac */ /* 0x000f220008000c00 */
[----:B0-----:R-:W-:Y:S02]  /*1e90*/  IMAD.U32 R3, RZ, RZ, UR8 ;  /* 0x00000008ff037e24 */ /* 0x001fe4000f8e00ff */
[----:B-----5:R-:W-:-:S07]  /*1ea0*/  IMAD.U32 R0, RZ, RZ, UR9 ;  /* 0x00000009ff007e24 */ /* 0x020fce000f8e00ff */
.L_x_16:
[----:B0-----:R-:W-:-:S04]  /*1eb0*/  IMAD.MOV.U32 R6, RZ, RZ, 0x81 ;  /* 0x00000081ff067424 */ /* 0x001fc800078e00ff */
[----:B------:R-:W-:-:S04]  /*1ec0*/  IMAD R7, R3, R6, UR11 ;  /* 0x0000000b03077e24 */ /* 0x000fc8000f8e0206 */
[----:B------:R-:W-:-:S06]  /*1ed0*/  IMAD.IADD R6, R4, 0x1, R7 ;  /* 0x0000000104067824 */ /* 0x000fcc00078e0207 */
[----:B------:R-:W5:Y:S01]  /*1ee0*/  LDL.U8 R6, [R6] ;  /* 0x0000000006067983 */ /* 0x000f620000100000 */
[----:B------:R-:W-:Y:S01]  /*1ef0*/  BSSY.RECONVERGENT B1, `(.L_x_12) ;  /* 0x000002c000017945 */ /* 0x000fe20003800200 */
[----:B-----5:R-:W-:-:S13]  /*1f00*/  ISETP.NE.AND P0, PT, R6, 0x75, PT ;  /* 0x000000750600780c */ /* 0x020fda0003f05270 */
[----:B------:R-:W-:Y:S05]  /*1f10*/  @!P0 BRA `(.L_x_13) ;  /* 0x00000000007c8947 */ /* 0x000fea0003800000 */
[----:B------:R-:W-:-:S13]  /*1f20*/  ISETP.NE.AND P0, PT, R6, 0x64, PT ;  /* 0x000000640600780c */ /* 0x000fda0003f05270 */
[----:B------:R-:W-:Y:S05]  /*1f30*/  @P0 BRA `(.L_x_14) ;  /* 0x0000000000400947 */ /* 0x000fea0003800000 */
[----:B-1----:R-:W-:Y:S01]  /*1f40*/  IMAD.WIDE.U32 R8, R16, UR16, R4 ;  /* 0x0000001010087c25 */ /* 0x002fe2000f8e0004 */
[----:B----4-:R-:W-:-:S03]  /*1f50*/  IADD3 R6, P0, PT, R3, UR12, RZ ;  /* 0x0000000c03067c10 */ /* 0x010fc6000ff1e0ff */
[----:B------:R-:W-:Y:S01]  /*1f60*/  IMAD R9, R16, UR17, R9 ;  /* 0x0000001110097c24 */ /* 0x000fe2000f8e0209 */
[----:B------:R-:W-:Y:S02]  /*1f70*/  IADD3 R8, P1, PT, R8, UR14, RZ ;  /* 0x0000000e08087c10 */ /* 0x000fe4000ff3e0ff */
[----:B------:R-:W-:Y:S02]  /*1f80*/  IADD3.X R7, PT, PT, R0, UR13, RZ, P0, !PT ;  /* 0x0000000d00077c10 */ /* 0x000fe400087fe4ff */
[----:B------:R-:W-:-:S03]  /*1f90*/  IADD3.X R9, PT, PT, R9, UR15, RZ, P1, !PT ;  /* 0x0000000f09097c10 */ /* 0x000fc60008ffe4ff */
[----:B------:R-:W4:Y:S04]  /*1fa0*/  LDG.E.U8 R6, desc[UR36][R6.64+-0x1] ;  /* 0xffffff2406067981 */ /* 0x000f28000c1e1100 */
[----:B------:R-:W5:Y:S01]  /*1fb0*/  LDG.E.U8 R8, desc[UR36][R8.64+-0x1] ;  /* 0xffffff2408087981 */ /* 0x000f62000c1e1100 */
[----:B------:R-:W-:Y:S01]  /*1fc0*/  IMAD.IADD R11, R1, 0x1, R2 ;  /* 0x00000001010b7824 */ /* 0x000fe200078e0202 */
[----:B------:R-:W-:Y:S02]  /*1fd0*/  IADD3 R3, P0, PT, R3, -0x1, RZ ;  /* 0xffffffff03037810 */ /* 0x000fe40007f1e0ff */
[----:B------:R-:W-:Y:S02]  /*1fe0*/  IADD3 R4, P1, PT, R4, -0x1, RZ ;  /* 0xffffffff04047810 */ /* 0x000fe40007f3e0ff */
[----:B------:R-:W-:-:S02]  /*1ff0*/  IADD3.X R0, PT, PT, R0, -0x1, RZ, P0, !PT ;  /* 0xffffffff00007810 */ /* 0x000fc400007fe4ff */
[----:B------:R-:W-:Y:S01]  /*2000*/  IADD3.X R5, PT, PT, R5, -0x1, RZ, P1, !PT ;  /* 0xffffffff05057810 */ /* 0x000fe20000ffe4ff */
[----:B----4-:R0:W-:Y:S04]  /*2010*/  STL.U8 [R11+0x20808], R6 ;  /* 0x020808060b007387 */ /* 0x0101e80000100000 */
[----:B-----5:R0:W-:Y:S01]  /*2020*/  STL.U8 [R11+0x2090a], R8 ;  /* 0x02090a080b007387 */ /* 0x0201e20000100000 */
[----:B------:R-:W-:Y:S05]  /*2030*/  BRA `(.L_x_15) ;  /* 0x00000000005c7947 */ /* 0x000fea0003800000 */
.L_x_14:
[----:B-1----:R-:W-:-:S04]  /*2040*/  IMAD.WIDE.U32 R6, R16, UR16, R4 ;  /* 0x0000001010067c25 */ /* 0x002fc8000f8e0004 */
[----:B------:R-:W-:Y:S01]  /*2050*/  IMAD R7, R16, UR17, R7 ;  /* 0x0000001110077c24 */ /* 0x000fe2000f8e0207 */
[----:B--2---:R-:W-:-:S04]  /*2060*/  IADD3 R6, P0, PT, R6, UR18, RZ ;  /* 0x0000001206067c10 */ /* 0x004fc8000ff1e0ff */
[----:B------:R-:W-:-:S05]  /*2070*/  IADD3.X R7, PT, PT, R7, UR19, RZ, P0, !PT ;  /* 0x0000001307077c10 */ /* 0x000fca00087fe4ff */
[----:B------:R0:W2:Y:S01]  /*2080*/  LDG.E.U8 R9, desc[UR36][R6.64+-0x1] ;  /* 0xffffff2406097981 */ /* 0x0000a2000c1e1100 */
[----:B------:R-:W-:Y:S01]  /*2090*/  IMAD.MOV.U32 R10, RZ, RZ, 0x2d ;  /* 0x0000002dff0a7424 */ /* 0x000fe200078e00ff */
[----:B------:R-:W-:Y:S01]  /*20a0*/  IADD3 R4, P0, PT, R4, -0x1, RZ ;  /* 0xffffffff04047810 */ /* 0x000fe20007f1e0ff */
[----:B------:R-:W-:-:S03]  /*20b0*/  IMAD.IADD R8, R1, 0x1, R2 ;  /* 0x0000000101087824 */ /* 0x000fc600078e0202 */
[----:B------:R-:W-:Y:S02]  /*20c0*/  IADD3.X R5, PT, PT, R5, -0x1, RZ, P0, !PT ;  /* 0xffffffff05057810 */ /* 0x000fe400007fe4ff */
[----:B0-----:R-:W-:-:S05]  /*20d0*/  PRMT R7, R10, 0x7610, R7 ;  /* 0x000076100a077816 */ /* 0x001fca0000000007 */
[----:B------:R0:W-:Y:S04]  /*20e0*/  STL.U8 [R8+0x20808], R7 ;  /* 0x0208080708007387 */ /* 0x0001e80000100000 */
[----:B--2---:R0:W-:Y:S01]  /*20f0*/  STL.U8 [R8+0x2090a], R9 ;  /* 0x02090a0908007387 */ /* 0x0041e20000100000 */
[----:B------:R-:W-:Y:S05]  /*2100*/  BRA `(.L_x_15) ;  /* 0x0000000000287947 */ /* 0x000fea0003800000 */
.L_x_13:
[----:B---3--:R-:W-:-:S04]  /*2110*/  IADD3 R6, P0, PT, R3, UR20, RZ ;  /* 0x0000001403067c10 */ /* 0x008fc8000ff1e0ff */
[----:B------:R-:W-:-:S05]  /*2120*/  IADD3.X R7, PT, PT, R0, UR21, RZ, P0, !PT ;  /* 0x0000001500077c10 */ /* 0x000fca00087fe4ff */
[----:B------:R0:W3:Y:S01]  /*2130*/  LDG.E.U8 R6, desc[UR36][R6.64+-0x1] ;  /* 0xffffff2406067981 */ /* 0x0000e2000c1e1100 */
[----:B------:R-:W-:Y:S01]  /*2140*/  IMAD.MOV.U32 R8, RZ, RZ, 0x2d ;  /* 0x0000002dff087424 */ /* 0x000fe200078e00ff */
[----:B------:R-:W-:Y:S01]  /*2150*/  IADD3 R3, P0, PT, R3, -0x1, RZ ;  /* 0xffffffff03037810 */ /* 0x000fe20007f1e0ff */
[----:B------:R-:W-:-:S03]  /*2160*/  IMAD.IADD R9, R1, 0x1, R2 ;  /* 0x0000000101097824 */ /* 0x000fc600078e0202 */
[----:B------:R-:W-:Y:S02]  /*2170*/  IADD3.X R0, PT, PT, R0, -0x1, RZ, P0, !PT ;  /* 0xffffffff00007810 */ /* 0x000fe400007fe4ff */
[----:B0-----:R-:W-:-:S05]  /*2180*/  PRMT R7, R8, 0x7610, R7 ;  /* 0x0000761008077816 */ /* 0x001fca0000000007 */
[----:B------:R0:W-:Y:S04]  /*2190*/  STL.U8 [R9+0x2090a], R7 ;  /* 0x02090a0709007387 */ /* 0x0001e80000100000 */
[----:B---3--:R0:W-:Y:S02]  /*21a0*/  STL.U8 [R9+0x20808], R6 ;  /* 0x0208080609007387 */ /* 0x0081e40000100000 */
.L_x_15:
[----:B-1234-:R-:W-:Y:S05]  /*21b0*/  BSYNC.RECONVERGENT B1 ;  /* 0x0000000000017941 */ /* 0x01efea0003800200 */
.L_x_12:
[----:B------:R-:W-:Y:S02]  /*21c0*/  LOP3.LUT P0, RZ, R3, R4, RZ, 0xfc, !PT ;  /* 0x0000000403ff7212 */ /* 0x000fe4000780fcff */
[----:B------:R-:W-:Y:S02]  /*21d0*/  IADD3 R2, P1, PT, R2, 0x1, RZ ;  /* 0x0000000102027810 */ /* 0x000fe40007f3e0ff */
[----:B------:R-:W-:-:S03]  /*21e0*/  LOP3.LUT P0, RZ, R0, R5, RZ, 0xfc, P0 ;  /* 0x0000000500ff7212 */ /* 0x000fc6000000fcff */
[----:B------:R-:W-:-:S10]  /*21f0*/  IMAD.X R19, RZ, RZ, R19, P1 ;  /* 0x000000ffff137224 */ /* 0x000fd400008e0613 */
[----:B------:R-:W-:Y:S05]  /*2200*/  @P0 BRA `(.L_x_16) ;  /* 0xfffffffc00280947 */ /* 0x000fea000383ffff */
[----:B------:R-:W-:Y:S05]  /*2210*/  BSYNC.RECONVERGENT B0 ;  /* 0x0000000000007941 */ /* 0x000fea0003800200 */
.L_x_11:
[----:B------:R-:W-:Y:S01]  /*2220*/  ISETP.GE.U32.AND P0, PT, R2, 0x2, PT ;  /* 0x000000020200780c */ /* 0x000fe20003f06070 */
[----:B------:R-:W-:Y:S03]  /*2230*/  BSSY.RECONVERGENT B0, `(.L_x_17) ;  /* 0x0000054000007945 */ /* 0x000fe60003800200 */
[----:B------:R-:W-:-:S13]  /*2240*/  ISETP.GE.U32.AND.EX P0, PT, R19, RZ, PT, P0 ;  /* 0x000000ff1300720c */ /* 0x000fda0003f06100 */
[----:B------:R-:W-:Y:S05]  /*2250*/  @!P0 BRA `(.L_x_18) ;  /* 0x0000000400448947 */ /* 0x000fea0003800000 */
[--C-:B-----5:R-:W-:Y:S01]  /*2260*/  SHF.R.U64 R0, R2, 0x1, R19.reuse ;  /* 0x0000000102007819 */ /* 0x120fe20000001213 */
[----:B------:R-:W-:Y:S01]  /*2270*/  IMAD.MOV.U32 R5, RZ, RZ, RZ ;  /* 0x000000ffff057224 */ /* 0x000fe200078e00ff */
[----:B0-----:R-:W-:Y:S01]  /*2280*/  SHF.R.U32.HI R7, RZ, 0x1, R19 ;  /* 0x00000001ff077819 */ /* 0x001fe20000011613 */
[----:B------:R-:W-:Y:S01]  /*2290*/  BSSY.RECONVERGENT B1, `(.L_x_19) ;  /* 0x0000039000017945 */ /* 0x000fe20003800200 */
[C---:B------:R-:W-:Y:S02]  /*22a0*/  IADD3 R4, P0, PT, R0.reuse, -0x1, RZ ;  /* 0xffffffff00047810 */ /* 0x040fe40007f1e0ff */
[----:B------:R-:W-:Y:S02]  /*22b0*/  LOP3.LUT R3, R0, 0x3, RZ, 0xc0, !PT ;  /* 0x0000000300037812 */ /* 0x000fe400078ec0ff */
[----:B------:R-:W-:Y:S02]  /*22c0*/  ISETP.GE.U32.AND P1, PT, R4, 0x3, PT ;  /* 0x000000030400780c */ /* 0x000fe40003f26070 */
[----:B------:R-:W-:-:S02]  /*22d0*/  IADD3.X R4, PT, PT, R7, -0x1, RZ, P0, !PT ;  /* 0xffffffff07047810 */ /* 0x000fc400007fe4ff */
[----:B------:R-:W-:Y:S02]  /*22e0*/  ISETP.NE.U32.AND P0, PT, R3, RZ, PT ;  /* 0x000000ff0300720c */ /* 0x000fe40003f05070 */
[----:B------:R-:W-:Y:S01]  /*22f0*/  ISETP.GE.U32.AND.EX P1, PT, R4, RZ, PT, P1 ;  /* 0x000000ff0400720c */ /* 0x000fe20003f26110 */
[----:B------:R-:W-:Y:S01]  /*2300*/  IMAD.MOV.U32 R4, RZ, RZ, RZ ;  /* 0x000000ffff047224 */ /* 0x000fe200078e00ff */
[----:B------:R-:W-:-:S11]  /*2310*/  ISETP.NE.AND.EX P0, PT, R5, RZ, PT, P0 ;  /* 0x000000ff0500720c */ /* 0x000fd60003f05300 */
[----:B------:R-:W-:Y:S05]  /*2320*/  @!P1 BRA `(.L_x_20) ;  /* 0x0000000000bc9947 */ /* 0x000fea0003800000 */
[----:B------:R-:W-:Y:S01]  /*2330*/  LOP3.LUT R4, R0, 0xfffffffc, RZ, 0xc0, !PT ;  /* 0xfffffffc00047812 */ /* 0x000fe200078ec0ff */
[----:B------:R-:W-:Y:S01]  /*2340*/  VIADD R6, R2, 0xfffffffc ;  /* 0xfffffffc02067836 */ /* 0x000fe20000000000 */
[----:B------:R-:W-:Y:S01]  /*2350*/  LOP3.LUT R7, R7, 0x7fffffff, RZ, 0xc0, !PT ;  /* 0x7fffffff07077812 */ /* 0x000fe200078ec0ff */
[----:B------:R-:W-:Y:S02]  /*2360*/  IMAD.MOV.U32 R0, RZ, RZ, RZ ;  /* 0x000000ffff007224 */ /* 0x000fe400078e00ff */
[----:B------:R-:W-:-:S07]  /*2370*/  IMAD.MOV.U32 R8, RZ, RZ, RZ ;  /* 0x000000ffff087224 */ /* 0x000fce00078e00ff */
.L_x_21:
[C---:B-1----:R-:W-:Y:S02]  /*2380*/  IMAD.IADD R10, R1.reuse, 0x1, R0 ;  /* 0x00000001010a7824 */ /* 0x042fe400078e0200 */
[----:B------:R-:W-:-:S03]  /*2390*/  IMAD.IADD R9, R1, 0x1, R6 ;  /* 0x0000000101097824 */ /* 0x000fc600078e0206 */
[----:B------:R-:W2:Y:S04]  /*23a0*/  LDL.U8 R12, [R10+0x20808] ;  /* 0x020808000a0c7983 */ /* 0x000ea80000100000 */
[----:B------:R-:W3:Y:S04]  /*23b0*/  LDL.U8 R11, [R9+0x2080b] ;  /* 0x02080b00090b7983 */ /* 0x000ee80000100000 */
[----:B--2---:R0:W-:Y:S04]  /*23c0*/  STL.U8 [R9+0x2080b], R12 ;  /* 0x02080b0c09007387 */ /* 0x0041e80000100000 */
[----:B---3--:R1:W-:Y:S04]  /*23d0*/  STL.U8 [R10+0x20808], R11 ;  /* 0x0208080b0a007387 */ /* 0x0083e80000100000 */
[----:B------:R-:W2:Y:S04]  /*23e0*/  LDL.U8 R14, [R10+0x2090a] ;  /* 0x02090a000a0e7983 */ /* 0x000ea80000100000 */
[----:B------:R-:W3:Y:S04]  /*23f0*/  LDL.U8 R13, [R9+0x2090d] ;  /* 0x02090d00090d7983 */ /* 0x000ee80000100000 */
[----:B--2---:R2:W-:Y:S04]  /*2400*/  STL.U8 [R9+0x2090d], R14 ;  /* 0x02090d0e09007387 */ /* 0x0045e80000100000 */
[----:B---3--:R3:W-:Y:S04]  /*2410*/  STL.U8 [R10+0x2090a], R13 ;  /* 0x02090a0d0a007387 */ /* 0x0087e80000100000 */
[----:B------:R-:W4:Y:S04]  /*2420*/  LDL.U8 R18, [R10+0x20809] ;  /* 0x020809000a127983 */ /* 0x000f280000100000 */
[----:B------:R-:W5:Y:S04]  /*2430*/  LDL.U8 R15, [R9+0x2080a] ;  /* 0x02080a00090f7983 */ /* 0x000f680000100000 */
[----:B----4-:R4:W-:Y:S04]  /*2440*/  STL.U8 [R9+0x2080a], R18 ;  /* 0x02080a1209007387 */ /* 0x0109e80000100000 */
[----:B-----5:R5:W-:Y:S04]  /*2450*/  STL.U8 [R10+0x20809], R15 ;  /* 0x0208090f0a007387 */ /* 0x020be80000100000 */
[----:B------:R-:W2:Y:S04]  /*2460*/  LDL.U8 R20, [R10+0x2090b] ;  /* 0x02090b000a147983 */ /* 0x000ea80000100000 */
[----:B------:R-:W3:Y:S04]  /*2470*/  LDL.U8 R21, [R9+0x2090c] ;  /* 0x02090c0009157983 */ /* 0x000ee80000100000 */
[----:B--2---:R2:W-:Y:S04]  /*2480*/  STL.U8 [R9+0x2090c], R20 ;  /* 0x02090c1409007387 */ /* 0x0045e80000100000 */
[----:B---3--:R3:W-:Y:S04]  /*2490*/  STL.U8 [R10+0x2090b], R21 ;  /* 0x02090b150a007387 */ /* 0x0087e80000100000 */
[----:B0-----:R-:W4:Y:S04]  /*24a0*/  LDL.U8 R12, [R10+0x2080a] ;  /* 0x02080a000a0c7983 */ /* 0x001f280000100000 */
[----:B-1----:R-:W5:Y:S04]  /*24b0*/  LDL.U8 R11, [R9+0x20809] ;  /* 0x02080900090b7983 */ /* 0x002f680000100000 */
[----:B----4-:R-:W-:Y:S04]  /*24c0*/  STL.U8 [R9+0x20809], R12 ;  /* 0x0208090c09007387 */ /* 0x010fe80000100000 */
[----:B-----5:R0:W-:Y:S04]  /*24d0*/  STL.U8 [R10+0x2080a], R11 ;  /* 0x02080a0b0a007387 */ /* 0x0201e80000100000 */
[----:B------:R-:W4:Y:S04]  /*24e0*/  LDL.U8 R14, [R10+0x2090c] ;  /* 0x02090c000a0e7983 */ /* 0x000f280000100000 */
[----:B------:R-:W5:Y:S04]  /*24f0*/  LDL.U8 R13, [R9+0x2090b] ;  /* 0x02090b00090d7983 */ /* 0x000f680000100000 */
[----:B----4-:R1:W-:Y:S04]  /*2500*/  STL.U8 [R9+0x2090b], R14 ;  /* 0x02090b0e09007387 */ /* 0x0103e80000100000 */
[----:B-----5:R1:W-:Y:S04]  /*2510*/  STL.U8 [R10+0x2090c], R13 ;  /* 0x02090c0d0a007387 */ /* 0x0203e80000100000 */
[----:B------:R-:W4:Y:S04]  /*2520*/  LDL.U8 R18, [R10+0x2080b] ;  /* 0x02080b000a127983 */ /* 0x000f280000100000 */
[----:B------:R-:W5:Y:S01]  /*2530*/  LDL.U8 R15, [R9+0x20808] ;  /* 0x02080800090f7983 */ /* 0x000f620000100000 */
[----:B------:R-:W-:-:S03]  /*2540*/  IADD3 R0, P1, PT, R0, 0x4, RZ ;  /* 0x0000000400007810 */ /* 0x000fc60007f3e0ff */
[----:B----4-:R1:W-:Y:S04]  /*2550*/  STL.U8 [R9+0x20808], R18 ;  /* 0x0208081209007387 */ /* 0x0103e80000100000 */
[----:B-----5:R1:W-:Y:S04]  /*2560*/  STL.U8 [R10+0x2080b], R15 ;  /* 0x02080b0f0a007387 */ /* 0x0203e80000100000 */
[----:B--2---:R-:W2:Y:S04]  /*2570*/  LDL.U8 R20, [R10+0x2090d] ;  /* 0x02090d000a147983 */ /* 0x004ea80000100000 */
[----:B---3--:R-:W3:Y:S01]  /*2580*/  LDL.U8 R21, [R9+0x2090a] ;  /* 0x02090a0009157983 */ /* 0x008ee20000100000 */
[----:B0-----:R-:W-:Y:S01]  /*2590*/  IADD3 R11, P2, PT, R0, -R4, RZ ;  /* 0x80000004000b7210 */ /* 0x001fe20007f5e0ff */
[----:B------:R-:W-:-:S02]  /*25a0*/  IMAD.X R8, RZ, RZ, R8, P1 ;  /* 0x000000ffff087224 */ /* 0x000fc400008e0608 */
[----:B------:R-:W-:Y:S01]  /*25b0*/  VIADD R6, R6, 0xfffffffc ;  /* 0xfffffffc06067836 */ /* 0x000fe20000000000 */
[----:B------:R-:W-:Y:S01]  /*25c0*/  ISETP.NE.U32.AND P1, PT, R11, RZ, PT ;  /* 0x000000ff0b00720c */ /* 0x000fe20003f25070 */
[----:B------:R-:W-:-:S05]  /*25d0*/  IMAD.X R11, R8, 0x1, ~R7, P2 ;  /* 0x00000001080b7824 */ /* 0x000fca00010e0e07 */
[----:B------:R-:W-:Y:S01]  /*25e0*/  ISETP.NE.AND.EX P1, PT, R11, RZ, PT, P1 ;  /* 0x000000ff0b00720c */ /* 0x000fe20003f25310 */
[----:B--2---:R1:W-:Y:S04]  /*25f0*/  STL.U8 [R9+0x2090a], R20 ;  /* 0x02090a1409007387 */ /* 0x0043e80000100000 */
[----:B---3--:R1:W-:Y:S08]  /*2600*/  STL.U8 [R10+0x2090d], R21 ;  /* 0x02090d150a007387 */ /* 0x0083f00000100000 */
[----:B------:R-:W-:Y:S05]  /*2610*/  @P1 BRA `(.L_x_21) ;  /* 0xfffffffc00581947 */ /* 0x000fea000383ffff */
.L_x_20:
[----:B------:R-:W-:Y:S05]  /*2620*/  BSYNC.RECONVERGENT B1 ;  /* 0x0000000000017941 */ /* 0x000fea0003800200 */
.L_x_19:
[----:B------:R-:W-:Y:S05]  /*2630*/  @!P0 BRA `(.L_x_18) ;  /* 0x00000000004c8947 */ /* 0x000fea0003800000 */
[----:B------:R-:W-:-:S05]  /*2640*/  LOP3.LUT R7, RZ, R4, RZ, 0x33, !PT ;  /* 0x00000004ff077212 */ /* 0x000fca00078e33ff */
[----:B------:R-:W-:-:S07]  /*2650*/  IMAD.IADD R0, R2, 0x1, R7 ;  /* 0x0000000102007824 */ /* 0x000fce00078e0207 */
.L_x_22:
[C---:B-12---:R-:W-:Y:S02]  /*2660*/  IMAD.IADD R10, R1.reuse, 0x1, R4 ;  /* 0x00000001010a7824 */ /* 0x046fe400078e0204 */
[----:B------:R-:W-:-:S03]  /*2670*/  IMAD.IADD R11, R1, 0x1, R0 ;  /* 0x00000001010b7824 */ /* 0x000fc600078e0200 */
[----:B------:R-:W2:Y:S04]  /*2680*/  LDL.U8 R6, [R10+0x20808] ;  /* 0x020808000a067983 */ /* 0x000ea80000100000 */
[----:B------:R-:W3:Y:S04]  /*2690*/  LDL.U8 R7, [R11+0x20808] ;  /* 0x020808000b077983 */ /* 0x000ee80000100000 */
[----:B--2---:R2:W-:Y:S04]  /*26a0*/  STL.U8 [R11+0x20808], R6 ;  /* 0x020808060b007387 */ /* 0x0045e80000100000 */
[----:B---3--:R2:W-:Y:S04]  /*26b0*/  STL.U8 [R10+0x20808], R7 ;  /* 0x020808070a007387 */ /* 0x0085e80000100000 */
[----:B------:R-:W3:Y:S04]  /*26c0*/  LDL.U8 R8, [R10+0x2090a] ;  /* 0x02090a000a087983 */ /* 0x000ee80000100000 */
[----:B------:R-:W4:Y:S01]  /*26d0*/  LDL.U8 R9, [R11+0x2090a] ;  /* 0x02090a000b097983 */ /* 0x000f220000100000 */
[----:B------:R-:W-:Y:S01]  /*26e0*/  IADD3 R3, P0, PT, R3, -0x1, RZ ;  /* 0xffffffff03037810 */ /* 0x000fe20007f1e0ff */
[----:B------:R-:W-:-:S02]  /*26f0*/  VIADD R4, R4, 0x1 ;  /* 0x0000000104047836 */ /* 0x000fc40000000000 */
[----:B------:R-:W-:Y:S01]  /*2700*/  VIADD R0, R0, 0xffffffff ;  /* 0xffffffff00007836 */ /* 0x000fe20000000000 */
[----:B------:R-:W-:Y:S02]  /*2710*/  IADD3.X R5, PT, PT, R5, -0x1, RZ, P0, !PT ;  /* 0xffffffff05057810 */ /* 0x000fe400007fe4ff */
[----:B------:R-:W-:-:S04]  /*2720*/  ISETP.NE.U32.AND P0, PT, R3, RZ, PT ;  /* 0x000000ff0300720c */ /* 0x000fc80003f05070 */
[----:B------:R-:W-:Y:S01]  /*2730*/  ISETP.NE.AND.EX P0, PT, R5, RZ, PT, P0 ;  /* 0x000000ff0500720c */ /* 0x000fe20003f05300 */
[----:B---3--:R2:W-:Y:S04]  /*2740*/  STL.U8 [R11+0x2090a], R8 ;  /* 0x02090a080b007387 */ /* 0x0085e80000100000 */
[----:B----4-:R2:W-:Y:S08]  /*2750*/  STL.U8 [R10+0x2090a], R9 ;  /* 0x02090a090a007387 */ /* 0x0105f00000100000 */
[----:B------:R-:W-:Y:S05]  /*2760*/  @P0 BRA `(.L_x_22) ;  /* 0xfffffffc00bc0947 */ /* 0x000fea000383ffff */
.L_x_18:
[----:B------:R-:W-:Y:S05]  /*2770*/  BSYNC.RECONVERGENT B0 ;  /* 0x0000000000007941 */ /* 0x000fea0003800200 */
.L_x_17:
[----:B------:R-:W-:Y:S01]  /*2780*/  UIADD3 UR4, UP0, UPT, UR10, 0x2090a, URZ ;  /* 0x0002090a0a047890 */ /* 0x000fe2000ff1e0ff */
[----:B0-2---:R-:W-:Y:S01]  /*2790*/  IMAD.U32 R6, RZ, RZ, UR5 ;  /* 0x00000005ff067e24 */ /* 0x005fe2000f8e00ff */
[----:B-----5:R-:W-:Y:S01]  /*27a0*/  MOV R0, 0x0 ;  /* 0x0000000000007802 */ /* 0x020fe20000000f00 */
[----:B-1----:R-:W-:Y:S01]  /*27b0*/  IMAD.IADD R18, R1, 0x1, R2 ;  /* 0x0000000101127824 */ /* 0x002fe200078e0202 */
[----:B------:R-:W-:Y:S01]  /*27c0*/  UIADD3.X UR5, UPT, UPT, URZ, UR7, URZ, UP0, !UPT ;  /* 0x00000007ff057290 */ /* 0x000fe200087fe4ff */
[----:B------:R-:W-:Y:S01]  /*27d0*/  IMAD.MOV.U32 R17, RZ, RZ, RZ ;  /* 0x000000ffff117224 */ /* 0x000fe200078e00ff */
[----:B------:R0:W1:Y:S01]  /*27e0*/  LDC.64 R8, c[0x4][R0] ;  /* 0x0100000000087b82 */ /* 0x0000620000000a00 */
[----:B------:R-:W-:Y:S01]  /*27f0*/  IMAD.U32 R10, RZ, RZ, UR4 ;  /* 0x00000004ff0a7e24 */ /* 0x000fe2000f8e00ff */
[----:B------:R-:W-:Y:S01]  /*2800*/  STL.U8 [R18+0x20808], RZ ;  /* 0x020808ff12007387 */ /* 0x000fe20000100000 */
[----:B------:R-:W-:Y:S01]  /*2810*/  UIADD3 UR10, UP0, UPT, UR10, 0x24b10, URZ ;  /* 0x00024b100a0a7890 */ /* 0x000fe2000ff1e0ff */
[----:B------:R-:W-:-:S02]  /*2820*/  IMAD.U32 R11, RZ, RZ, UR5 ;  /* 0x00000005ff0b7e24 */ /* 0x000fc4000f8e00ff */
[----:B------:R-:W-:Y:S01]  /*2830*/  STL.U8 [R18+0x2090a], RZ ;  /* 0x02090aff12007387 */ /* 0x000fe20000100000 */
[----:B------:R-:W-:Y:S01]  /*2840*/  IMAD.U32 R7, RZ, RZ, UR6 ;  /* 0x00000006ff077e24 */ /* 0x000fe2000f8e00ff */
[----:B------:R-:W-:Y:S02]  /*2850*/  UIADD3.X UR7, UPT, UPT, URZ, UR7, URZ, UP0, !UPT ;  /* 0x00000007ff077290 */ /* 0x000fe400087fe4ff */
[----:B------:R-:W-:Y:S01]  /*2860*/  STL.64 [R1+0x24b10], R16 ;  /* 0x024b101001007387 */ /* 0x000fe20000100a00 */
[----:B------:R-:W2:Y:S03]  /*2870*/  LDCU.64 UR4, c[0x4][0x8] ;  /* 0x01000100ff0477ac */ /* 0x000ea60008000a00 */
[----:B------:R-:W-:Y:S04]  /*2880*/  STL.64 [R1+0x24b20], R10 ;  /* 0x024b200a01007387 */ /* 0x000fe80000100a00 */
[----:B------:R3:W-:Y:S01]  /*2890*/  STL.64 [R1+0x24b18], R6 ;  /* 0x024b180601007387 */ /* 0x0007e20000100a00 */
[----:B--2---:R-:W-:-:S02]  /*28a0*/  IMAD.U32 R4, RZ, RZ, UR4 ;  /* 0x00000004ff047e24 */ /* 0x004fc4000f8e00ff */
[----:B------:R-:W-:Y:S02]  /*28b0*/  IMAD.U32 R5, RZ, RZ, UR5 ;  /* 0x00000005ff057e24 */ /* 0x000fe4000f8e00ff */
[----:B---3--:R-:W-:Y:S02]  /*28c0*/  IMAD.U32 R6, RZ, RZ, UR10 ;  /* 0x0000000aff067e24 */ /* 0x008fe4000f8e00ff */
[----:B0-----:R-:W-:-:S07]  /*28d0*/  IMAD.U32 R7, RZ, RZ, UR7 ;  /* 0x00000007ff077e24 */ /* 0x001fce000f8e00ff */
[----:B------:R-:W-:-:S07]  /*28e0*/  LEPC R20, `(.L_x_23) ;  /* 0x000000001014794e */ /* 0x000fce0000000000 */
[----:B-1----:R-:W-:Y:S05]  /*28f0*/  CALL.ABS.NOINC R8 ;  /* 0x0000000008007343 */ /* 0x002fea0003c00000 */
.L_x_23:
[----:B------:R-:W-:Y:S01]  /*2900*/  ISETP.NE.U32.AND P0, PT, R2, RZ, PT ;  /* 0x000000ff0200720c */ /* 0x000fe20003f05070 */
[----:B------:R-:W-:Y:S01]  /*2910*/  BSSY.RECONVERGENT B1, `(.L_x_24) ;  /* 0x0000081000017945 */ /* 0x000fe20003800200 */
[----:B------:R-:W-:Y:S02]  /*2920*/  IMAD.MOV.U32 R8, RZ, RZ, RZ ;  /* 0x000000ffff087224 */ /* 0x000fe400078e00ff */
[----:B------:R-:W-:Y:S01]  /*2930*/  ISETP.NE.AND.EX P0, PT, R19, RZ, PT, P0 ;  /* 0x000000ff1300720c */ /* 0x000fe20003f05300 */
[----:B------:R-:W-:-:S12]  /*2940*/  IMAD.MOV.U32 R7, RZ, RZ, RZ ;  /* 0x000000ffff077224 */ /* 0x000fd800078e00ff */
[----:B------:R-:W-:Y:S05]  /*2950*/  @!P0 BRA `(.L_x_25) ;  /* 0x0000000400f08947 */ /* 0x000fea0003800000 */
[----:B------:R0:W5:Y:S01]  /*2960*/  LDL.U8 R11, [R18+0x20808] ;  /* 0x02080800120b7983 */ /* 0x0001620000100000 */
[C---:B------:R-:W-:Y:S01]  /*2970*/  ISETP.GE.U32.AND P0, PT, R2.reuse, 0x4, PT ;  /* 0x000000040200780c */ /* 0x040fe20003f06070 */
[----:B------:R-:W-:Y:S01]  /*2980*/  BSSY.RECONVERGENT B0, `(.L_x_26) ;  /* 0x000005b000007945 */ /* 0x000fe20003800200 */
[----:B------:R-:W-:Y:S01]  /*2990*/  LOP3.LUT R0, R2, 0x3, RZ, 0xc0, !PT ;  /* 0x0000000302007812 */ /* 0x000fe200078ec0ff */
[----:B------:R-:W-:Y:S01]  /*29a0*/  IMAD.MOV.U32 R3, RZ, RZ, RZ ;  /* 0x000000ffff037224 */ /* 0x000fe200078e00ff */
[----:B------:R-:W-:Y:S01]  /*29b0*/  ISETP.GE.U32.AND.EX P0, PT, R19, RZ, PT, P0 ;  /* 0x000000ff1300720c */ /* 0x000fe20003f06100 */
[----:B------:R-:W-:Y:S02]  /*29c0*/  IMAD.MOV.U32 R8, RZ, RZ, RZ ;  /* 0x000000ffff087224 */ /* 0x000fe400078e00ff */
[----:B------:R-:W-:Y:S02]  /*29d0*/  IMAD.MOV.U32 R7, RZ, RZ, RZ ;  /* 0x000000ffff077224 */ /* 0x000fe400078e00ff */
[----:B------:R-:W-:-:S08]  /*29e0*/  IMAD.MOV.U32 R4, RZ, RZ, RZ ;  /* 0x000000ffff047224 */ /* 0x000fd000078e00ff */
[----:B0-----:R-:W-:Y:S05]  /*29f0*/  @!P0 BRA `(.L_x_27) ;  /* 0x00000004004c8947 */ /* 0x001fea0003800000 */
[----:B------:R-:W-:Y:S01]  /*2a00*/  LOP3.LUT R4, R2, 0xfffffffc, RZ, 0xc0, !PT ;  /* 0xfffffffc02047812 */ /* 0x000fe200078ec0ff */
[C---:B------:R-:W-:Y:S02]  /*2a10*/  VIADD R2, R1.reuse, 0x20809 ;  /* 0x0002080901027836 */ /* 0x040fe40000000000 */
[----:B------:R-:W-:Y:S02]  /*2a20*/  VIADD R5, R1, 0x2090d ;  /* 0x0002090d01057836 */ /* 0x000fe40000000000 */
[----:B------:R-:W-:Y:S02]  /*2a30*/  IMAD.MOV.U32 R8, RZ, RZ, RZ ;  /* 0x000000ffff087224 */ /* 0x000fe400078e00ff */
[----:B------:R-:W-:Y:S02]  /*2a40*/  IMAD.MOV.U32 R7, RZ, RZ, RZ ;  /* 0x000000ffff077224 */ /* 0x000fe400078e00ff */
[----:B------:R-:W-:-:S07]  /*2a50*/  IMAD.MOV.U32 R6, RZ, RZ, R4 ;  /* 0x000000ffff067224 */ /* 0x000fce00078e0004 */
.L_x_41:
[----:B-----5:R-:W-:Y:S01]  /*2a60*/  ISETP.NE.AND P1, PT, R11, 0x2d, PT ;  /* 0x0000002d0b00780c */ /* 0x020fe20003f25270 */
[----:B------:R-:W-:Y:S01]  /*2a70*/  BSSY.RECONVERGENT B2, `(.L_x_28) ;  /* 0x0000014000027945 */ /* 0x000fe20003800200 */
[----:B------:R-:W-:-:S04]  /*2a80*/  IADD3 R6, P0, PT, R6, -0x4, RZ ;  /* 0xfffffffc06067810 */ /* 0x000fc80007f1e0ff */
[----:B------:R-:W-:Y:S02]  /*2a90*/  IADD3.X R19, PT, PT, R19, -0x1, RZ, P0, !PT ;  /* 0xffffffff13137810 */ /* 0x000fe400007fe4ff */
[----:B------:R-:W-:-:S04]  /*2aa0*/  ISETP.NE.U32.AND P0, PT, R6, RZ, PT ;  /* 0x000000ff0600720c */ /* 0x000fc80003f05070 */
[----:B------:R-:W-:Y:S01]  /*2ab0*/  ISETP.NE.AND.EX P0, PT, R19, RZ, PT, P0 ;  /* 0x000000ff1300720c */ /* 0x000fe20003f05300 */
[----:B------:R-:W-:-:S12]  /*2ac0*/  @!P1 BRA `(.L_x_29) ;  /* 0x00000000000c9947 */ /* 0x000fd80003800000 */
[----:B------:R-:W2:Y:S02]  /*2ad0*/  LDL.U8 R9, [R18+0x2090a] ;  /* 0x02090a0012097983 */ /* 0x000ea40000100000 */
[----:B--2---:R-:W-:-:S13]  /*2ae0*/  ISETP.NE.AND P1, PT, R9, 0x2d, PT ;  /* 0x0000002d0900780c */ /* 0x004fda0003f25270 */
[----:B------:R-:W-:Y:S05]  /*2af0*/  @P1 BRA `(.L_x_30) ;  /* 0x00000000000c1947 */ /* 0x000fea0003800000 */
.L_x_29:
[----:B------:R-:W-:-:S04]  /*2b00*/  IADD3 R9, P1, PT, R8, -0x1, RZ ;  /* 0xffffffff08097810 */ /* 0x000fc80007f3e0ff */
[----:B------:R-:W-:Y:S01]  /*2b10*/  IADD3.X R12, PT, PT, R7, -0x1, RZ, P1, !PT ;  /* 0xffffffff070c7810 */ /* 0x000fe20000ffe4ff */
[----:B------:R-:W-:Y:S08]  /*2b20*/  BRA `(.L_x_31) ;  /* 0x0000000000207947 */ /* 0x000ff00003800000 */
.L_x_30:
[----:B------:R-:W2:Y:S04]  /*2b30*/  LDL.U8 R9, [R2+-0x1] ;  /* 0xffffff0002097983 */ /* 0x000ea80000100000 */
[----:B------:R-:W2:Y:S01]  /*2b40*/  LDL.U8 R10, [R5+-0x3] ;  /* 0xfffffd00050a7983 */ /* 0x000ea20000100000 */
[----:B------:R-:W-:Y:S01]  /*2b50*/  IMAD.MOV.U32 R12, RZ, RZ, -0x1 ;  /* 0xffffffffff0c7424 */ /* 0x000fe200078e00ff */
[----:B--2---:R-:W-:-:S04]  /*2b60*/  ISETP.NE.AND P1, PT, R9, R10, PT ;  /* 0x0000000a0900720c */ /* 0x004fc80003f25270 */
[----:B------:R-:W-:-:S04]  /*2b70*/  SEL R9, R12, 0x1, P1 ;  /* 0x000000010c097807 */ /* 0x000fc80000800000 */
[----:B------:R-:W-:Y:S02]  /*2b80*/  IADD3 R9, P2, PT, R8, R9, RZ ;  /* 0x0000000908097210 */ /* 0x000fe40007f5e0ff */
[----:B------:R-:W-:-:S05]  /*2b90*/  SEL R8, RZ, 0xffffffff, !P1 ;  /* 0xffffffffff087807 */ /* 0x000fca0004800000 */
[----:B------:R-:W-:-:S07]  /*2ba0*/  IMAD.X R12, R7, 0x1, R8, P2 ;  /* 0x00000001070c7824 */ /* 0x000fce00010e0608 */
.L_x_31:
[----:B------:R-:W-:Y:S05]  /*2bb0*/  BSYNC.RECONVERGENT B2 ;  /* 0x0000000000027941 */ /* 0x000fea0003800200 */
.L_x_28:
[----:B------:R-:W-:Y:S01]  /*2bc0*/  ISETP.NE.AND P1, PT, R11, 0x2d, PT ;  /* 0x0000002d0b00780c */ /* 0x000fe20003f25270 */
[----:B------:R-:W-:-:S12]  /*2bd0*/  BSSY.RECONVERGENT B2, `(.L_x_32) ;  /* 0x0000010000027945 */ /* 0x000fd80003800200 */
[----:B------:R-:W-:Y:S05]  /*2be0*/  @!P1 BRA `(.L_x_33) ;  /* 0x0000000000309947 */ /* 0x000fea0003800000 */
[----:B------:R-:W2:Y:S02]  /*2bf0*/  LDL.U8 R7, [R18+0x2090a] ;  /* 0x02090a0012077983 */ /* 0x000ea40000100000 */
[----:B--2---:R-:W-:-:S13]  /*2c00*/  ISETP.NE.AND P2, PT, R7, 0x2d, PT ;  /* 0x0000002d0700780c */ /* 0x004fda0003f45270 */
[----:B------:R-:W-:Y:S05]  /*2c10*/  @!P2 BRA `(.L_x_33) ;  /* 0x000000000024a947 */ /* 0x000fea0003800000 */
[----:B------:R-:W2:Y:S04]  /*2c20*/  LDL.U8 R7, [R2] ;  /* 0x0000000002077983 */ /* 0x000ea80000100000 */
[----:B------:R-:W2:Y:S01]  /*2c30*/  LDL.U8 R8, [R5+-0x2] ;  /* 0xfffffe0005087983 */ /* 0x000ea20000100000 */
[----:B------:R-:W-:Y:S01]  /*2c40*/  IMAD.MOV.U32 R10, RZ, RZ, -0x1 ;  /* 0xffffffffff0a7424 */ /* 0x000fe200078e00ff */
[----:B--2---:R-:W-:-:S04]  /*2c50*/  ISETP.NE.AND P2, PT, R7, R8, PT ;  /* 0x000000080700720c */ /* 0x004fc80003f45270 */
[----:B------:R-:W-:Y:S02]  /*2c60*/  SEL R10, R10, 0x1, P2 ;  /* 0x000000010a0a7807 */ /* 0x000fe40001000000 */
[----:B------:R-:W-:Y:S02]  /*2c70*/  SEL R13, RZ, 0xffffffff, !P2 ;  /* 0xffffffffff0d7807 */ /* 0x000fe40005000000 */
[----:B------:R-:W-:-:S05]  /*2c80*/  IADD3 R10, P3, PT, R9, R10, RZ ;  /* 0x0000000a090a7210 */ /* 0x000fca0007f7e0ff */
[----:B------:R-:W-:Y:S01]  /*2c90*/  IMAD.X R13, R12, 0x1, R13, P3 ;  /* 0x000000010c0d7824 */ /* 0x000fe200018e060d */
[----:B------:R-:W-:Y:S07]  /*2ca0*/  BRA `(.L_x_34) ;  /* 0x0000000000087947 */ /* 0x000fee0003800000 */
.L_x_33:
[----:B------:R-:W-:-:S04]  /*2cb0*/  IADD3 R10, P2, PT, R9, -0x1, RZ ;  /* 0xffffffff090a7810 */ /* 0x000fc80007f5e0ff */
[----:B------:R-:W-:-:S09]  /*2cc0*/  IADD3.X R13, PT, PT, R12, -0x1, RZ, P2, !PT ;  /* 0xffffffff0c0d7810 */ /* 0x000fd200017fe4ff */
.L_x_34:
[----:B------:R-:W-:Y:S05]  /*2cd0*/  BSYNC.RECONVERGENT B2 ;  /* 0x0000000000027941 */ /* 0x000fea0003800200 */
.L_x_32:
[----:B------:R-:W-:Y:S04]  /*2ce0*/  BSSY.RECONVERGENT B2, `(.L_x_35) ;  /* 0x0000010000027945 */ /* 0x000fe80003800200 */
[----:B------:R-:W-:Y:S05]  /*2cf0*/  @!P1 BRA `(.L_x_36) ;  /* 0x0000000000309947 */ /* 0x000fea0003800000 */
[----:B------:R-:W2:Y:S02]  /*2d00*/  LDL.U8 R7, [R18+0x2090a] ;  /* 0x02090a0012077983 */ /* 0x000ea40000100000 */
[----:B--2---:R-:W-:-:S13]  /*2d10*/  ISETP.NE.AND P2, PT, R7, 0x2d, PT ;  /* 0x0000002d0700780c */ /* 0x004fda0003f45270 */
[----:B------:R-:W-:Y:S05]  /*2d20*/  @!P2 BRA `(.L_x_36) ;  /* 0x000000000024a947 */ /* 0x000fea0003800000 */
[----:B------:R-:W2:Y:S04]  /*2d30*/  LDL.U8 R7, [R2+0x1] ;  /* 0x0000010002077983 */ /* 0x000ea80000100000 */
[----:B------:R-:W2:Y:S01]  /*2d40*/  LDL.U8 R8, [R5+-0x1] ;  /* 0xffffff0005087983 */ /* 0x000ea20000100000 */
[----:B------:R-:W-:Y:S01]  /*2d50*/  IMAD.MOV.U32 R9, RZ, RZ, -0x1 ;  /* 0xffffffffff097424 */ /* 0x000fe200078e00ff */
[----:B--2---:R-:W-:-:S04]  /*2d60*/  ISETP.NE.AND P2, PT, R7, R8, PT ;  /* 0x000000080700720c */ /* 0x004fc80003f45270 */
[----:B------:R-:W-:-:S04]  /*2d70*/  SEL R9, R9, 0x1, P2 ;  /* 0x0000000109097807 */ /* 0x000fc80001000000 */
[----:B------:R-:W-:Y:S02]  /*2d80*/  IADD3 R9, P3, PT, R10, R9, RZ ;  /* 0x000000090a097210 */ /* 0x000fe40007f7e0ff */
[----:B------:R-:W-:-:S05]  /*2d90*/  SEL R10, RZ, 0xffffffff, !P2 ;  /* 0xffffffffff0a7807 */ /* 0x000fca0005000000 */
[----:B------:R-:W-:Y:S01]  /*2da0*/  IMAD.X R10, R13, 0x1, R10, P3 ;  /* 0x000000010d0a7824 */ /* 0x000fe200018e060a */
[----:B------:R-:W-:Y:S06]  /*2db0*/  BRA `(.L_x_37) ;  /* 0x0000000000087947 */ /* 0x000fec0003800000 */
.L_x_36:
[----:B------:R-:W-:-:S04]  /*2dc0*/  IADD3 R9, P2, PT, R10, -0x1, RZ ;  /* 0xffffffff0a097810 */ /* 0x000fc80007f5e0ff */
[----:B------:R-:W-:-:S09]  /*2dd0*/  IADD3.X R10, PT, PT, R13, -0x1, RZ, P2, !PT ;  /* 0xffffffff0d0a7810 */ /* 0x000fd200017fe4ff */
.L_x_37:
[----:B------:R-:W-:Y:S05]  /*2de0*/  BSYNC.RECONVERGENT B2 ;  /* 0x0000000000027941 */ /* 0x000fea0003800200 */
.L_x_35:
[----:B------:R-:W-:Y:S04]  /*2df0*/  BSSY.RECONVERGENT B2, `(.L_x_38) ;  /* 0x0000010000027945 */ /* 0x000fe80003800200 */
[----:B------:R-:W-:Y:S05]  /*2e00*/  @!P1 BRA `(.L_x_39) ;  /* 0x0000000000309947 */ /* 0x000fea0003800000 */
[----:B------:R-:W2:Y:S02]  /*2e10*/  LDL.U8 R7, [R18+0x2090a] ;  /* 0x02090a0012077983 */ /* 0x000ea40000100000 */
[----:B--2---:R-:W-:-:S13]  /*2e20*/  ISETP.NE.AND P1, PT, R7, 0x2d, PT ;  /* 0x0000002d0700780c */ /* 0x004fda0003f25270 */
[----:B------:R-:W-:Y:S05]  /*2e30*/  @!P1 BRA `(.L_x_39) ;  /* 0x0000000000249947 */ /* 0x000fea0003800000 */
[----:B------:R-:W2:Y:S04]  /*2e40*/  LDL.U8 R7, [R2+0x2] ;  /* 0x0000020002077983 */ /* 0x000ea80000100000 */
[----:B------:R-:W2:Y:S01]  /*2e50*/  LDL.U8 R8, [R5] ;  /* 0x0000000005087983 */ /* 0x000ea20000100000 */
[----:B------:R-:W-:Y:S01]  /*2e60*/  IMAD.MOV.U32 R12, RZ, RZ, -0x1 ;  /* 0xffffffffff0c7424 */ /* 0x000fe200078e00ff */
[----:B--2---:R-:W-:-:S04]  /*2e70*/  ISETP.NE.AND P1, PT, R7, R8, PT ;  /* 0x000000080700720c */ /* 0x004fc80003f25270 */
[----:B------:R-:W-:Y:S02]  /*2e80*/  SEL R8, R12, 0x1, P1 ;  /* 0x000000010c087807 */ /* 0x000fe40000800000 */
[----:B------:R-:W-:Y:S02]  /*2e90*/  SEL R7, RZ, 0xffffffff, !P1 ;  /* 0xffffffffff077807 */ /* 0x000fe40004800000 */
[----:B------:R-:W-:-:S05]  /*2ea0*/  IADD3 R8, P2, PT, R9, R8, RZ ;  /* 0x0000000809087210 */ /* 0x000fca0007f5e0ff */
[----:B------:R-:W-:Y:S01]  /*2eb0*/  IMAD.X R7, R10, 0x1, R7, P2 ;  /* 0x000000010a077824 */ /* 0x000fe200010e0607 */
[----:B------:R-:W-:Y:S07]  /*2ec0*/  BRA `(.L_x_40) ;  /* 0x0000000000087947 */ /* 0x000fee0003800000 */
.L_x_39:
[----:B------:R-:W-:-:S04]  /*2ed0*/  IADD3 R8, P1, PT, R9, -0x1, RZ ;  /* 0xffffffff09087810 */ /* 0x000fc80007f3e0ff */
[----:B------:R-:W-:-:S09]  /*2ee0*/  IADD3.X R7, PT, PT, R10, -0x1, RZ, P1, !PT ;  /* 0xffffffff0a077810 */ /* 0x000fd20000ffe4ff */
.L_x_40:
[----:B------:R-:W-:Y:S05]  /*2ef0*/  BSYNC.RECONVERGENT B2 ;  /* 0x0000000000027941 */ /* 0x000fea0003800200 */
.L_x_38:
[----:B------:R-:W-:Y:S02]  /*2f00*/  VIADD R2, R2, 0x4 ;  /* 0x0000000402027836 */ /* 0x000fe40000000000 */
[----:B------:R-:W-:Y:S01]  /*2f10*/  VIADD R5, R5, 0x4 ;  /* 0x0000000405057836 */ /* 0x000fe20000000000 */
[----:B------:R-:W-:Y:S06]  /*2f20*/  @P0 BRA `(.L_x_41) ;  /* 0xfffffff800cc0947 */ /* 0x000fec000383ffff */
.L_x_27:
[----:B------:R-:W-:Y:S05]  /*2f30*/  BSYNC.RECONVERGENT B0 ;  /* 0x0000000000007941 */ /* 0x000fea0003800200 */
.L_x_26:
[----:B------:R-:W-:-:S04]  /*2f40*/  ISETP.NE.U32.AND P0, PT, R0, RZ, PT ;  /* 0x000000ff0000720c */ /* 0x000fc80003f05070 */
[----:B------:R-:W-:-:S13]  /*2f50*/  ISETP.NE.AND.EX P0, PT, R3, RZ, PT, P0 ;  /* 0x000000ff0300720c */ /* 0x000fda0003f05300 */
[----:B------:R-:W-:Y:S05]  /*2f60*/  @!P0 BRA `(.L_x_25) ;  /* 0x00000000006c8947 */ /* 0x000fea0003800000 */
[C---:B------:R-:W-:Y:S02]  /*2f70*/  VIADD R6, R4.reuse, UR38 ;  /* 0x0000002604067c36 */ /* 0x040fe40008000000 */
[----:B------:R-:W-:-:S07]  /*2f80*/  VIADD R4, R4, UR39 ;  /* 0x0000002704047c36 */ /* 0x000fce0008000000 */
.L_x_45:
        /* <DEDUP_REMOVED lines=9> */
[----:B------:R-:W-:Y:S05]  /*3020*/  @!P1 BRA `(.L_x_43) ;  /* 0x0000000000249947 */ /* 0x000fea0003800000 */
[----:B------:R-:W2:Y:S04]  /*3030*/  LDL.U8 R2, [R4] ;  /* 0x0000000004027983 */ /* 0x000ea80000100000 */
        /* <DEDUP_REMOVED lines=8> */
.L_x_43:
[----:B------:R-:W-:-:S04]  /*30c0*/  IADD3 R8, P1, PT, R8, -0x1, RZ ;  /* 0xffffffff08087810 */ /* 0x000fc80007f3e0ff */
[----:B------:R-:W-:-:S09]  /*30d0*/  IADD3.X R7, PT, PT, R7, -0x1, RZ, P1, !PT ;  /* 0xffffffff07077810 */ /* 0x000fd20000ffe4ff */
.L_x_44:
[----:B------:R-:W-:Y:S05]  /*30e0*/  BSYNC.RECONVERGENT B0 ;  /* 0x0000000000007941 */ /* 0x000fea0003800200 */
.L_x_42:
[----:B------:R-:W-:Y:S02]  /*30f0*/  VIADD R6, R6, 0x1 ;  /* 0x0000000106067836 */ /* 0x000fe40000000000 */
[----:B------:R-:W-:Y:S01]  /*3100*/  VIADD R4, R4, 0x1 ;  /* 0x0000000104047836 */ /* 0x000fe20000000000 */
[----:B------:R-:W-:Y:S06]  /*3110*/  @P0 BRA `(.L_x_45) ;  /* 0xfffffffc009c0947 */ /* 0x000fec000383ffff */
.L_x_25:
[----:B------:R-:W-:Y:S05]  /*3120*/  BSYNC.RECONVERGENT B1 ;  /* 0x0000000000017941 */ /* 0x000fea0003800200 */
.L_x_24:
[----:B------:R-:W0:Y:S01]  /*3130*/  LDCU.64 UR4, c[0x0][0x390] ;  /* 0x00007200ff0477ac */ /* 0x000e220008000a00 */
[----:B------:R-:W-:Y:S01]  /*3140*/  IMAD.MOV.U32 R9, RZ, RZ, R7 ;  /* 0x000000ffff097224 */ /* 0x000fe200078e0007 */
[----:B0-----:R-:W-:-:S04]  /*3150*/  LEA R2, P0, R16, UR4, 0x3 ;  /* 0x0000000410027c11 */ /* 0x001fc8000f8018ff */
[----:B------:R-:W-:-:S05]  /*3160*/  LEA.HI.X R3, R16, UR5, RZ, 0x3, P0 ;  /* 0x0000000510037c11 */ /* 0x000fca00080f1cff */
[----:B------:R-:W-:Y:S01]  /*3170*/  STG.E.64 desc[UR36][R2.64], R8 ;  /* 0x0000000802007986 */ /* 0x000fe2000c101b24 */
[----:B------:R-:W-:Y:S05]  /*3180*/  EXIT ;  /* 0x000000000000794d */ /* 0x000fea0003800000 */
.L_x_46:
[----:B------:R-:W-:-:S00]  /*3190*/  BRA `(.L_x_46) ;  /* 0xfffffffc00fc7947 */ /* 0x000fc0000383ffff */
[----:B------:R-:W-:-:S00]  /*31a0*/  NOP ;  /* 0x0000000000007918 */ /* 0x000fc00000000000 */
        /* <DEDUP_REMOVED lines=13> */
.L_x_47:


//--------------------- .nv.global.init           --------------------------
	.section	.nv.global.init,"aw",@progbits
.nv.global.init:
	.type		$str,@object
	.size		$str,(.L_0 - $str)
$str:
        /*0000*/ 	.byte	0x0a, 0x41, 0x6c, 0x69, 0x67, 0x6e, 0x6d, 0x65, 0x6e, 0x74, 0x20, 0x23, 0x25, 0x6c, 0x6c, 0x64
        /*0010*/ 	.byte	0x20, 0x3a, 0x0a, 0x25, 0x73, 0x0a, 0x25, 0x73, 0x0a, 0x00
.L_0:


//--------------------- .nv.shared.reserved.0     --------------------------
	.section	.nv.shared.reserved.0,"aw",@nobits
	.weak		__nv_reservedSMEM_offset_0_alias
	.size		__nv_reservedSMEM_offset_0_alias, 0, 64
	.other		__nv_reservedSMEM_offset_0_alias,@"STO_CUDA_RESERVED_SHARED STV_DEFAULT"
__nv_reservedSMEM_offset_0_alias:
	.zero		0
	.zero		64


//--------------------- .nv.constant0._Z5alignPcS_Pxxx --------------------------
	.section	.nv.constant0._Z5alignPcS_Pxxx,"a",@progbits
	.sectionflags	@""
	.align	4
.nv.constant0._Z5alignPcS_Pxxx:
	.zero		936


//--------------------- SYMBOLS --------------------------

	.type		.nv.reservedSmem.offset0,@object
	.size		.nv.reservedSmem.offset0,0x4
	.type		vprintf,@function
